//
// Generated by NVIDIA NVVM Compiler
//
// Compiler Build ID: CL-36424714
// Cuda compilation tools, release 13.0, V13.0.88
// Based on NVVM 20.0.0
//

.version 9.0
.target sm_100
.address_size 64

	// .globl	_Z19cropAndResizeKernelIfEviPKT_PKfiiiiiiifPf

.visible .entry _Z19cropAndResizeKernelIfEviPKT_PKfiiiiiiifPf(
	.param .u32 _Z19cropAndResizeKernelIfEviPKT_PKfiiiiiiifPf_param_0,
	.param .u64 .ptr .align 1 _Z19cropAndResizeKernelIfEviPKT_PKfiiiiiiifPf_param_1,
	.param .u64 .ptr .align 1 _Z19cropAndResizeKernelIfEviPKT_PKfiiiiiiifPf_param_2,
	.param .u32 _Z19cropAndResizeKernelIfEviPKT_PKfiiiiiiifPf_param_3,
	.param .u32 _Z19cropAndResizeKernelIfEviPKT_PKfiiiiiiifPf_param_4,
	.param .u32 _Z19cropAndResizeKernelIfEviPKT_PKfiiiiiiifPf_param_5,
	.param .u32 _Z19cropAndResizeKernelIfEviPKT_PKfiiiiiiifPf_param_6,
	.param .u32 _Z19cropAndResizeKernelIfEviPKT_PKfiiiiiiifPf_param_7,
	.param .u32 _Z19cropAndResizeKernelIfEviPKT_PKfiiiiiiifPf_param_8,
	.param .u32 _Z19cropAndResizeKernelIfEviPKT_PKfiiiiiiifPf_param_9,
	.param .f32 _Z19cropAndResizeKernelIfEviPKT_PKfiiiiiiifPf_param_10,
	.param .u64 .ptr .align 1 _Z19cropAndResizeKernelIfEviPKT_PKfiiiiiiifPf_param_11
)
{
	.reg .pred 	%p<45>;
	.reg .b32 	%r<119>;
	.reg .b32 	%f<134>;
	.reg .b64 	%rd<73>;
	.reg .b64 	%fd<17>;

	ld.param.u32 	%r22, [_Z19cropAndResizeKernelIfEviPKT_PKfiiiiiiifPf_param_0];
	ld.param.u64 	%rd10, [_Z19cropAndResizeKernelIfEviPKT_PKfiiiiiiifPf_param_1];
	ld.param.u64 	%rd11, [_Z19cropAndResizeKernelIfEviPKT_PKfiiiiiiifPf_param_2];
	ld.param.u32 	%r23, [_Z19cropAndResizeKernelIfEviPKT_PKfiiiiiiifPf_param_3];
	ld.param.u32 	%r24, [_Z19cropAndResizeKernelIfEviPKT_PKfiiiiiiifPf_param_4];
	ld.param.u32 	%r25, [_Z19cropAndResizeKernelIfEviPKT_PKfiiiiiiifPf_param_5];
	ld.param.u32 	%r26, [_Z19cropAndResizeKernelIfEviPKT_PKfiiiiiiifPf_param_6];
	ld.param.u32 	%r27, [_Z19cropAndResizeKernelIfEviPKT_PKfiiiiiiifPf_param_7];
	ld.param.u32 	%r28, [_Z19cropAndResizeKernelIfEviPKT_PKfiiiiiiifPf_param_8];
	ld.param.u32 	%r29, [_Z19cropAndResizeKernelIfEviPKT_PKfiiiiiiifPf_param_9];
	ld.param.f32 	%f17, [_Z19cropAndResizeKernelIfEviPKT_PKfiiiiiiifPf_param_10];
	ld.param.u64 	%rd12, [_Z19cropAndResizeKernelIfEviPKT_PKfiiiiiiifPf_param_11];
	cvta.to.global.u64 	%rd1, %rd12;
	cvta.to.global.u64 	%rd2, %rd10;
	cvta.to.global.u64 	%rd3, %rd11;
	mov.u32 	%r30, %tid.x;
	mov.u32 	%r31, %ctaid.x;
	mov.u32 	%r1, %ntid.x;
	mad.lo.s32 	%r116, %r31, %r1, %r30;
	setp.ge.s32 	%p1, %r116, %r22;
	@%p1 bra 	$L__BB0_32;
	setp.lt.s32 	%p2, %r27, 2;
	add.s32 	%r32, %r25, -1;
	cvt.rn.f32.s32 	%f1, %r32;
	add.s32 	%r33, %r27, -1;
	cvt.rn.f32.u32 	%f2, %r33;
	add.s32 	%r34, %r26, -1;
	cvt.rn.f32.s32 	%f3, %r34;
	add.s32 	%r35, %r28, -1;
	cvt.rn.f32.u32 	%f4, %r35;
	mov.u32 	%r36, %nctaid.x;
	mul.lo.s32 	%r3, %r1, %r36;
	@%p2 bra 	$L__BB0_17;
	setp.gt.s32 	%p24, %r28, 1;
	@%p24 bra 	$L__BB0_3;
	bra.uni 	$L__BB0_10;
$L__BB0_3:
	div.s32 	%r5, %r116, %r28;
	div.s32 	%r6, %r5, %r27;
	div.s32 	%r96, %r6, %r29;
	shl.b32 	%r97, %r96, 2;
	mul.wide.s32 	%rd58, %r97, 4;
	add.s64 	%rd4, %rd3, %rd58;
	ld.global.f32 	%f5, [%rd4+4];
	div.s32 	%r7, %r96, %r23;
	setp.lt.s32 	%p35, %r7, 0;
	setp.ge.s32 	%p36, %r7, %r24;
	or.pred  	%p37, %p35, %p36;
	@%p37 bra 	$L__BB0_9;
	ld.global.f32 	%f102, [%rd4+12];
	ld.global.f32 	%f103, [%rd4+8];
	ld.global.f32 	%f104, [%rd4];
	sub.f32 	%f105, %f103, %f104;
	mul.f32 	%f106, %f105, %f1;
	div.rn.f32 	%f107, %f106, %f2;
	sub.f32 	%f108, %f102, %f5;
	mul.f32 	%f6, %f108, %f3;
	rem.s32 	%r98, %r5, %r27;
	cvt.rn.f32.s32 	%f109, %r98;
	mul.f32 	%f110, %f107, %f109;
	fma.rn.f32 	%f111, %f104, %f1, %f110;
	setp.lt.f32 	%p38, %f111, 0f00000000;
	setp.gt.f32 	%p39, %f111, %f1;
	or.pred  	%p40, %p38, %p39;
	@%p40 bra 	$L__BB0_8;
	rem.s32 	%r99, %r116, %r28;
	cvt.rn.f32.s32 	%f112, %r99;
	div.rn.f32 	%f113, %f6, %f4;
	mul.f32 	%f114, %f113, %f112;
	fma.rn.f32 	%f115, %f5, %f3, %f114;
	setp.lt.f32 	%p41, %f115, 0f00000000;
	setp.gt.f32 	%p42, %f115, %f3;
	or.pred  	%p43, %p41, %p42;
	@%p43 bra 	$L__BB0_7;
	cvt.rmi.f32.f32 	%f116, %f111;
	cvt.rzi.s32.f32 	%r100, %f116;
	cvt.rpi.f32.f32 	%f117, %f111;
	cvt.rzi.s32.f32 	%r101, %f117;
	cvt.rn.f32.s32 	%f118, %r100;
	sub.f32 	%f119, %f111, %f118;
	cvt.rmi.f32.f32 	%f120, %f115;
	cvt.rzi.s32.f32 	%r102, %f120;
	cvt.rpi.f32.f32 	%f121, %f115;
	cvt.rzi.s32.f32 	%r103, %f121;
	cvt.rn.f32.s32 	%f122, %r102;
	sub.f32 	%f123, %f115, %f122;
	rem.s32 	%r104, %r6, %r29;
	mad.lo.s32 	%r105, %r7, %r29, %r104;
	mul.lo.s32 	%r106, %r105, %r25;
	add.s32 	%r107, %r100, %r106;
	mul.lo.s32 	%r108, %r107, %r26;
	add.s32 	%r109, %r102, %r108;
	mul.wide.s32 	%rd59, %r109, 4;
	add.s64 	%rd60, %rd2, %rd59;
	ld.global.f32 	%f124, [%rd60];
	add.s32 	%r110, %r103, %r108;
	mul.wide.s32 	%rd61, %r110, 4;
	add.s64 	%rd62, %rd2, %rd61;
	ld.global.f32 	%f125, [%rd62];
	add.s32 	%r111, %r101, %r106;
	mul.lo.s32 	%r112, %r111, %r26;
	add.s32 	%r113, %r102, %r112;
	mul.wide.s32 	%rd63, %r113, 4;
	add.s64 	%rd64, %rd2, %rd63;
	ld.global.f32 	%f126, [%rd64];
	add.s32 	%r114, %r103, %r112;
	mul.wide.s32 	%rd65, %r114, 4;
	add.s64 	%rd66, %rd2, %rd65;
	ld.global.f32 	%f127, [%rd66];
	sub.f32 	%f128, %f125, %f124;
	fma.rn.f32 	%f129, %f123, %f128, %f124;
	sub.f32 	%f130, %f127, %f126;
	fma.rn.f32 	%f131, %f123, %f130, %f126;
	sub.f32 	%f132, %f131, %f129;
	fma.rn.f32 	%f133, %f119, %f132, %f129;
	mul.wide.s32 	%rd67, %r116, 4;
	add.s64 	%rd68, %rd1, %rd67;
	st.global.f32 	[%rd68], %f133;
	bra.uni 	$L__BB0_9;
$L__BB0_7:
	mul.wide.s32 	%rd69, %r116, 4;
	add.s64 	%rd70, %rd1, %rd69;
	st.global.f32 	[%rd70], %f17;
	bra.uni 	$L__BB0_9;
$L__BB0_8:
	mul.wide.s32 	%rd71, %r116, 4;
	add.s64 	%rd72, %rd1, %rd71;
	st.global.f32 	[%rd72], %f17;
$L__BB0_9:
	add.s32 	%r116, %r116, %r3;
	setp.lt.s32 	%p44, %r116, %r22;
	@%p44 bra 	$L__BB0_3;
	bra.uni 	$L__BB0_32;
$L__BB0_10:
	div.s32 	%r10, %r116, %r28;
	div.s32 	%r11, %r10, %r27;
	div.s32 	%r77, %r11, %r29;
	shl.b32 	%r78, %r77, 2;
	cvt.s64.s32 	%rd5, %r78;
	div.s32 	%r12, %r77, %r23;
	setp.lt.s32 	%p25, %r12, 0;
	setp.ge.s32 	%p26, %r12, %r24;
	or.pred  	%p27, %p25, %p26;
	@%p27 bra 	$L__BB0_16;
	shl.b64 	%rd43, %rd5, 2;
	add.s64 	%rd6, %rd3, %rd43;
	ld.global.f32 	%f72, [%rd6+8];
	ld.global.f32 	%f73, [%rd6];
	sub.f32 	%f74, %f72, %f73;
	mul.f32 	%f75, %f74, %f1;
	div.rn.f32 	%f76, %f75, %f2;
	rem.s32 	%r79, %r10, %r27;
	cvt.rn.f32.s32 	%f77, %r79;
	mul.f32 	%f78, %f76, %f77;
	fma.rn.f32 	%f79, %f73, %f1, %f78;
	setp.lt.f32 	%p28, %f79, 0f00000000;
	setp.gt.f32 	%p29, %f79, %f1;
	or.pred  	%p30, %p28, %p29;
	@%p30 bra 	$L__BB0_15;
	ld.global.f32 	%f80, [%rd6+4];
	ld.global.f32 	%f81, [%rd6+12];
	add.f32 	%f82, %f80, %f81;
	cvt.f64.f32 	%fd13, %f82;
	mul.f64 	%fd14, %fd13, 0d3FE0000000000000;
	cvt.rn.f64.s32 	%fd15, %r34;
	mul.f64 	%fd16, %fd14, %fd15;
	cvt.rn.f32.f64 	%f83, %fd16;
	setp.lt.f32 	%p31, %f83, 0f00000000;
	setp.gt.f32 	%p32, %f83, %f3;
	or.pred  	%p33, %p31, %p32;
	@%p33 bra 	$L__BB0_14;
	cvt.rmi.f32.f32 	%f84, %f79;
	cvt.rzi.s32.f32 	%r81, %f84;
	cvt.rpi.f32.f32 	%f85, %f79;
	cvt.rzi.s32.f32 	%r82, %f85;
	cvt.rn.f32.s32 	%f86, %r81;
	sub.f32 	%f87, %f79, %f86;
	cvt.rmi.f32.f32 	%f88, %f83;
	cvt.rzi.s32.f32 	%r83, %f88;
	cvt.rpi.f32.f32 	%f89, %f83;
	cvt.rzi.s32.f32 	%r84, %f89;
	cvt.rn.f32.s32 	%f90, %r83;
	sub.f32 	%f91, %f83, %f90;
	rem.s32 	%r85, %r11, %r29;
	mad.lo.s32 	%r86, %r12, %r29, %r85;
	mul.lo.s32 	%r87, %r86, %r25;
	add.s32 	%r88, %r81, %r87;
	mul.lo.s32 	%r89, %r88, %r26;
	add.s32 	%r90, %r83, %r89;
	mul.wide.s32 	%rd44, %r90, 4;
	add.s64 	%rd45, %rd2, %rd44;
	ld.global.f32 	%f92, [%rd45];
	add.s32 	%r91, %r84, %r89;
	mul.wide.s32 	%rd46, %r91, 4;
	add.s64 	%rd47, %rd2, %rd46;
	ld.global.f32 	%f93, [%rd47];
	add.s32 	%r92, %r82, %r87;
	mul.lo.s32 	%r93, %r92, %r26;
	add.s32 	%r94, %r83, %r93;
	mul.wide.s32 	%rd48, %r94, 4;
	add.s64 	%rd49, %rd2, %rd48;
	ld.global.f32 	%f94, [%rd49];
	add.s32 	%r95, %r84, %r93;
	mul.wide.s32 	%rd50, %r95, 4;
	add.s64 	%rd51, %rd2, %rd50;
	ld.global.f32 	%f95, [%rd51];
	sub.f32 	%f96, %f93, %f92;
	fma.rn.f32 	%f97, %f91, %f96, %f92;
	sub.f32 	%f98, %f95, %f94;
	fma.rn.f32 	%f99, %f91, %f98, %f94;
	sub.f32 	%f100, %f99, %f97;
	fma.rn.f32 	%f101, %f87, %f100, %f97;
	mul.wide.s32 	%rd52, %r116, 4;
	add.s64 	%rd53, %rd1, %rd52;
	st.global.f32 	[%rd53], %f101;
	bra.uni 	$L__BB0_16;
$L__BB0_14:
	mul.wide.s32 	%rd54, %r116, 4;
	add.s64 	%rd55, %rd1, %rd54;
	st.global.f32 	[%rd55], %f17;
	bra.uni 	$L__BB0_16;
$L__BB0_15:
	mul.wide.s32 	%rd56, %r116, 4;
	add.s64 	%rd57, %rd1, %rd56;
	st.global.f32 	[%rd57], %f17;
$L__BB0_16:
	add.s32 	%r116, %r116, %r3;
	setp.lt.s32 	%p34, %r116, %r22;
	@%p34 bra 	$L__BB0_10;
	bra.uni 	$L__BB0_32;
$L__BB0_17:
	setp.gt.s32 	%p3, %r28, 1;
	@%p3 bra 	$L__BB0_18;
	bra.uni 	$L__BB0_25;
$L__BB0_18:
	div.s32 	%r57, %r116, %r28;
	div.s32 	%r15, %r57, %r27;
	div.s32 	%r58, %r15, %r29;
	shl.b32 	%r59, %r58, 2;
	mul.wide.s32 	%rd28, %r59, 4;
	add.s64 	%rd7, %rd3, %rd28;
	ld.global.f32 	%f11, [%rd7+4];
	div.s32 	%r16, %r58, %r23;
	setp.lt.s32 	%p14, %r16, 0;
	setp.ge.s32 	%p15, %r16, %r24;
	or.pred  	%p16, %p14, %p15;
	@%p16 bra 	$L__BB0_24;
	ld.global.f32 	%f44, [%rd7+12];
	ld.global.f32 	%f45, [%rd7+8];
	ld.global.f32 	%f46, [%rd7];
	sub.f32 	%f47, %f44, %f11;
	mul.f32 	%f12, %f47, %f3;
	add.f32 	%f48, %f46, %f45;
	cvt.f64.f32 	%fd9, %f48;
	mul.f64 	%fd10, %fd9, 0d3FE0000000000000;
	cvt.rn.f64.s32 	%fd11, %r32;
	mul.f64 	%fd12, %fd10, %fd11;
	cvt.rn.f32.f64 	%f49, %fd12;
	setp.lt.f32 	%p17, %f49, 0f00000000;
	setp.gt.f32 	%p18, %f49, %f1;
	or.pred  	%p19, %p17, %p18;
	@%p19 bra 	$L__BB0_23;
	rem.s32 	%r61, %r116, %r28;
	cvt.rn.f32.s32 	%f50, %r61;
	div.rn.f32 	%f51, %f12, %f4;
	mul.f32 	%f52, %f51, %f50;
	fma.rn.f32 	%f53, %f11, %f3, %f52;
	setp.lt.f32 	%p20, %f53, 0f00000000;
	setp.gt.f32 	%p21, %f53, %f3;
	or.pred  	%p22, %p20, %p21;
	@%p22 bra 	$L__BB0_22;
	cvt.rmi.f32.f32 	%f54, %f49;
	cvt.rzi.s32.f32 	%r62, %f54;
	cvt.rpi.f32.f32 	%f55, %f49;
	cvt.rzi.s32.f32 	%r63, %f55;
	cvt.rn.f32.s32 	%f56, %r62;
	sub.f32 	%f57, %f49, %f56;
	cvt.rmi.f32.f32 	%f58, %f53;
	cvt.rzi.s32.f32 	%r64, %f58;
	cvt.rpi.f32.f32 	%f59, %f53;
	cvt.rzi.s32.f32 	%r65, %f59;
	cvt.rn.f32.s32 	%f60, %r64;
	sub.f32 	%f61, %f53, %f60;
	rem.s32 	%r66, %r15, %r29;
	mad.lo.s32 	%r67, %r16, %r29, %r66;
	mul.lo.s32 	%r68, %r67, %r25;
	add.s32 	%r69, %r62, %r68;
	mul.lo.s32 	%r70, %r69, %r26;
	add.s32 	%r71, %r64, %r70;
	mul.wide.s32 	%rd29, %r71, 4;
	add.s64 	%rd30, %rd2, %rd29;
	ld.global.f32 	%f62, [%rd30];
	add.s32 	%r72, %r65, %r70;
	mul.wide.s32 	%rd31, %r72, 4;
	add.s64 	%rd32, %rd2, %rd31;
	ld.global.f32 	%f63, [%rd32];
	add.s32 	%r73, %r63, %r68;
	mul.lo.s32 	%r74, %r73, %r26;
	add.s32 	%r75, %r64, %r74;
	mul.wide.s32 	%rd33, %r75, 4;
	add.s64 	%rd34, %rd2, %rd33;
	ld.global.f32 	%f64, [%rd34];
	add.s32 	%r76, %r65, %r74;
	mul.wide.s32 	%rd35, %r76, 4;
	add.s64 	%rd36, %rd2, %rd35;
	ld.global.f32 	%f65, [%rd36];
	sub.f32 	%f66, %f63, %f62;
	fma.rn.f32 	%f67, %f61, %f66, %f62;
	sub.f32 	%f68, %f65, %f64;
	fma.rn.f32 	%f69, %f61, %f68, %f64;
	sub.f32 	%f70, %f69, %f67;
	fma.rn.f32 	%f71, %f57, %f70, %f67;
	mul.wide.s32 	%rd37, %r116, 4;
	add.s64 	%rd38, %rd1, %rd37;
	st.global.f32 	[%rd38], %f71;
	bra.uni 	$L__BB0_24;
$L__BB0_22:
	mul.wide.s32 	%rd39, %r116, 4;
	add.s64 	%rd40, %rd1, %rd39;
	st.global.f32 	[%rd40], %f17;
	bra.uni 	$L__BB0_24;
$L__BB0_23:
	mul.wide.s32 	%rd41, %r116, 4;
	add.s64 	%rd42, %rd1, %rd41;
	st.global.f32 	[%rd42], %f17;
$L__BB0_24:
	add.s32 	%r116, %r116, %r3;
	setp.lt.s32 	%p23, %r116, %r22;
	@%p23 bra 	$L__BB0_18;
	bra.uni 	$L__BB0_32;
$L__BB0_25:
	div.s32 	%r37, %r116, %r28;
	div.s32 	%r19, %r37, %r27;
	div.s32 	%r38, %r19, %r29;
	shl.b32 	%r39, %r38, 2;
	cvt.s64.s32 	%rd8, %r39;
	div.s32 	%r20, %r38, %r23;
	setp.lt.s32 	%p4, %r20, 0;
	setp.ge.s32 	%p5, %r20, %r24;
	or.pred  	%p6, %p4, %p5;
	@%p6 bra 	$L__BB0_31;
	shl.b64 	%rd13, %rd8, 2;
	add.s64 	%rd9, %rd3, %rd13;
	ld.global.f32 	%f18, [%rd9+8];
	ld.global.f32 	%f19, [%rd9];
	add.f32 	%f20, %f19, %f18;
	cvt.f64.f32 	%fd1, %f20;
	mul.f64 	%fd2, %fd1, 0d3FE0000000000000;
	cvt.rn.f64.s32 	%fd3, %r32;
	mul.f64 	%fd4, %fd2, %fd3;
	cvt.rn.f32.f64 	%f21, %fd4;
	setp.geu.f32 	%p7, %f21, 0f00000000;
	setp.leu.f32 	%p8, %f21, %f1;
	and.pred  	%p9, %p7, %p8;
	@%p9 bra 	$L__BB0_28;
	mul.wide.s32 	%rd26, %r116, 4;
	add.s64 	%rd27, %rd1, %rd26;
	st.global.f32 	[%rd27], %f17;
	bra.uni 	$L__BB0_31;
$L__BB0_28:
	ld.global.f32 	%f22, [%rd9+4];
	ld.global.f32 	%f23, [%rd9+12];
	add.f32 	%f24, %f22, %f23;
	cvt.f64.f32 	%fd5, %f24;
	mul.f64 	%fd6, %fd5, 0d3FE0000000000000;
	cvt.rn.f64.s32 	%fd7, %r34;
	mul.f64 	%fd8, %fd6, %fd7;
	cvt.rn.f32.f64 	%f25, %fd8;
	setp.geu.f32 	%p10, %f25, 0f00000000;
	setp.leu.f32 	%p11, %f25, %f3;
	and.pred  	%p12, %p10, %p11;
	@%p12 bra 	$L__BB0_30;
	mul.wide.s32 	%rd24, %r116, 4;
	add.s64 	%rd25, %rd1, %rd24;
	st.global.f32 	[%rd25], %f17;
	bra.uni 	$L__BB0_31;
$L__BB0_30:
	cvt.rmi.f32.f32 	%f26, %f21;
	cvt.rzi.s32.f32 	%r42, %f26;
	cvt.rpi.f32.f32 	%f27, %f21;
	cvt.rzi.s32.f32 	%r43, %f27;
	cvt.rn.f32.s32 	%f28, %r42;
	sub.f32 	%f29, %f21, %f28;
	cvt.rmi.f32.f32 	%f30, %f25;
	cvt.rzi.s32.f32 	%r44, %f30;
	cvt.rpi.f32.f32 	%f31, %f25;
	cvt.rzi.s32.f32 	%r45, %f31;
	cvt.rn.f32.s32 	%f32, %r44;
	sub.f32 	%f33, %f25, %f32;
	rem.s32 	%r46, %r19, %r29;
	mad.lo.s32 	%r47, %r20, %r29, %r46;
	mul.lo.s32 	%r48, %r47, %r25;
	add.s32 	%r49, %r42, %r48;
	mul.lo.s32 	%r50, %r49, %r26;
	add.s32 	%r51, %r44, %r50;
	mul.wide.s32 	%rd14, %r51, 4;
	add.s64 	%rd15, %rd2, %rd14;
	ld.global.f32 	%f34, [%rd15];
	add.s32 	%r52, %r45, %r50;
	mul.wide.s32 	%rd16, %r52, 4;
	add.s64 	%rd17, %rd2, %rd16;
	ld.global.f32 	%f35, [%rd17];
	add.s32 	%r53, %r43, %r48;
	mul.lo.s32 	%r54, %r53, %r26;
	add.s32 	%r55, %r44, %r54;
	mul.wide.s32 	%rd18, %r55, 4;
	add.s64 	%rd19, %rd2, %rd18;
	ld.global.f32 	%f36, [%rd19];
	add.s32 	%r56, %r45, %r54;
	mul.wide.s32 	%rd20, %r56, 4;
	add.s64 	%rd21, %rd2, %rd20;
	ld.global.f32 	%f37, [%rd21];
	sub.f32 	%f38, %f35, %f34;
	fma.rn.f32 	%f39, %f33, %f38, %f34;
	sub.f32 	%f40, %f37, %f36;
	fma.rn.f32 	%f41, %f33, %f40, %f36;
	sub.f32 	%f42, %f41, %f39;
	fma.rn.f32 	%f43, %f29, %f42, %f39;
	mul.wide.s32 	%rd22, %r116, 4;
	add.s64 	%rd23, %rd1, %rd22;
	st.global.f32 	[%rd23], %f43;
$L__BB0_31:
	add.s32 	%r116, %r116, %r3;
	setp.lt.s32 	%p13, %r116, %r22;
	@%p13 bra 	$L__BB0_25;
$L__BB0_32:
	ret;

}


// ===== COMPILED SASS (sm_100) =====

	.target	sm_100

	.elftype	@"ET_EXEC"


//--------------------- .note.nv.tkinfo           --------------------------
	.section	.note.nv.tkinfo,"",@"SHT_NOTE"
	.sectionflags	@"SHF_NOTE_NV_TKINFO"
	.tkinfo
        /*0018*/ 	.word	0x00000002
        /*0030*/ 	.string	""
        /*0030*/ 	.string	"ptxas"
        /*0030*/ 	.string	"Cuda compilation tools, release 13.0, V13.0.88"
        /*0030*/ 	.string	"Build cuda_13.0.r13.0/compiler.36424714_0"
        /*0030*/ 	.string	"-arch sm_100 -m 64 "



//--------------------- .note.nv.cuinfo           --------------------------
	.section	.note.nv.cuinfo,"",@"SHT_NOTE"
	.sectionflags	@"SHF_NOTE_NV_CUINFO"
        /*0018*/ 	.short	0x0002
        /*001a*/ 	.short	0x0064
        /*001c*/ 	.short	0x0082
	.zero		2


//--------------------- .nv.info                  --------------------------
	.section	.nv.info,"",@"SHT_CUDA_INFO"
	.align	4


	//----- nvinfo : EIATTR_REGCOUNT
	.align		4
        /*0000*/ 	.byte	0x04, 0x2f
        /*0002*/ 	.short	(.L_1 - .L_0)
	.align		4
.L_0:
        /*0004*/ 	.word	index@(_Z19cropAndResizeKernelIfEviPKT_PKfiiiiiiifPf)
        /*0008*/ 	.word	0x00000020


	//----- nvinfo : EIATTR_FRAME_SIZE
	.align		4
.L_1:
        /*000c*/ 	.byte	0x04, 0x11
        /*000e*/ 	.short	(.L_3 - .L_2)
	.align		4
.L_2:
        /*0010*/ 	.word	index@($__internal_0_$__cuda_sm3x_div_rn_noftz_f32_slowpath)
        /*0014*/ 	.word	0x00000000


	//----- nvinfo : EIATTR_FRAME_SIZE
	.align		4
.L_3:
        /*0018*/ 	.byte	0x04, 0x11
        /*001a*/ 	.short	(.L_5 - .L_4)
	.align		4
.L_4:
        /*001c*/ 	.word	index@(_Z19cropAndResizeKernelIfEviPKT_PKfiiiiiiifPf)
        /*0020*/ 	.word	0x00000000


	//----- nvinfo : EIATTR_MIN_STACK_SIZE
	.align		4
.L_5:
        /*0024*/ 	.byte	0x04, 0x12
        /*0026*/ 	.short	(.L_7 - .L_6)
	.align		4
.L_6:
        /*0028*/ 	.word	index@(_Z19cropAndResizeKernelIfEviPKT_PKfiiiiiiifPf)
        /*002c*/ 	.word	0x00000000
.L_7:


//--------------------- .nv.compat                --------------------------
	.section	.nv.compat,"",@"SHT_CUDA_COMPAT_INFO"
	.align	4
        /*0000*/ 	.byte	0x02, 0x09, 0x00, 0x00, 0x02, 0x02, 0x01, 0x00, 0x02, 0x05, 0x05, 0x00, 0x03, 0x07, 0x01, 0x01
        /*0010*/ 	.byte	0x02, 0x03, 0x00, 0x00, 0x02, 0x06, 0x01, 0x00, 0x04, 0x0b, 0x08, 0x00, 0x01, 0x00, 0x00, 0x00
        /*0020*/ 	.byte	0x00, 0x00, 0x00, 0x00


//--------------------- .nv.info._Z19cropAndResizeKernelIfEviPKT_PKfiiiiiiifPf --------------------------
	.section	.nv.info._Z19cropAndResizeKernelIfEviPKT_PKfiiiiiiifPf,"",@"SHT_CUDA_INFO"
	.sectionflags	@""
	.align	4


	//----- nvinfo : EIATTR_CUDA_API_VERSION
	.align		4
        /*0000*/ 	.byte	0x04, 0x37
        /*0002*/ 	.short	(.L_9 - .L_8)
.L_8:
        /*0004*/ 	.word	0x00000082


	//----- nvinfo : EIATTR_KPARAM_INFO
	.align		4
.L_9:
        /*0008*/ 	.byte	0x04, 0x17
        /*000a*/ 	.short	(.L_11 - .L_10)
.L_10:
        /*000c*/ 	.word	0x00000000
        /*0010*/ 	.short	0x000b
        /*0012*/ 	.short	0x0038
        /*0014*/ 	.byte	0x00, 0xf5, 0x21, 0x00


	//----- nvinfo : EIATTR_KPARAM_INFO
	.align		4
.L_11:
        /*0018*/ 	.byte	0x04, 0x17
        /*001a*/ 	.short	(.L_13 - .L_12)
.L_12:
        /*001c*/ 	.word	0x00000000
        /*0020*/ 	.short	0x000a
        /*0022*/ 	.short	0x0034
        /*0024*/ 	.byte	0x00, 0xf0, 0x11, 0x00


	//----- nvinfo : EIATTR_KPARAM_INFO
	.align		4
.L_13:
        /*0028*/ 	.byte	0x04, 0x17
        /*002a*/ 	.short	(.L_15 - .L_14)
.L_14:
        /*002c*/ 	.word	0x00000000
        /*0030*/ 	.short	0x0009
        /*0032*/ 	.short	0x0030
        /*0034*/ 	.byte	0x00, 0xf0, 0x11, 0x00


	//----- nvinfo : EIATTR_KPARAM_INFO
	.align		4
.L_15:
        /*0038*/ 	.byte	0x04, 0x17
        /*003a*/ 	.short	(.L_17 - .L_16)
.L_16:
        /*003c*/ 	.word	0x00000000
        /*0040*/ 	.short	0x0008
        /*0042*/ 	.short	0x002c
        /*0044*/ 	.byte	0x00, 0xf0, 0x11, 0x00


	//----- nvinfo : EIATTR_KPARAM_INFO
	.align		4
.L_17:
        /*0048*/ 	.byte	0x04, 0x17
        /*004a*/ 	.short	(.L_19 - .L_18)
.L_18:
        /*004c*/ 	.word	0x00000000
        /*0050*/ 	.short	0x0007
        /*0052*/ 	.short	0x0028
        /*0054*/ 	.byte	0x00, 0xf0, 0x11, 0x00


	//----- nvinfo : EIATTR_KPARAM_INFO
	.align		4
.L_19:
        /*0058*/ 	.byte	0x04, 0x17
        /*005a*/ 	.short	(.L_21 - .L_20)
.L_20:
        /*005c*/ 	.word	0x00000000
        /*0060*/ 	.short	0x0006
        /*0062*/ 	.short	0x0024
        /*0064*/ 	.byte	0x00, 0xf0, 0x11, 0x00


	//----- nvinfo : EIATTR_KPARAM_INFO
	.align		4
.L_21:
        /*0068*/ 	.byte	0x04, 0x17
        /*006a*/ 	.short	(.L_23 - .L_22)
.L_22:
        /*006c*/ 	.word	0x00000000
        /*0070*/ 	.short	0x0005
        /*0072*/ 	.short	0x0020
        /*0074*/ 	.byte	0x00, 0xf0, 0x11, 0x00


	//----- nvinfo : EIATTR_KPARAM_INFO
	.align		4
.L_23:
        /*0078*/ 	.byte	0x04, 0x17
        /*007a*/ 	.short	(.L_25 - .L_24)
.L_24:
        /*007c*/ 	.word	0x00000000
        /*0080*/ 	.short	0x0004
        /*0082*/ 	.short	0x001c
        /*0084*/ 	.byte	0x00, 0xf0, 0x11, 0x00


	//----- nvinfo : EIATTR_KPARAM_INFO
	.align		4
.L_25:
        /*0088*/ 	.byte	0x04, 0x17
        /*008a*/ 	.short	(.L_27 - .L_26)
.L_26:
        /*008c*/ 	.word	0x00000000
        /*0090*/ 	.short	0x0003
        /*0092*/ 	.short	0x0018
        /*0094*/ 	.byte	0x00, 0xf0, 0x11, 0x00


	//----- nvinfo : EIATTR_KPARAM_INFO
	.align		4
.L_27:
        /*0098*/ 	.byte	0x04, 0x17
        /*009a*/ 	.short	(.L_29 - .L_28)
.L_28:
        /*009c*/ 	.word	0x00000000
        /*00a0*/ 	.short	0x0002
        /*00a2*/ 	.short	0x0010
        /*00a4*/ 	.byte	0x00, 0xf5, 0x21, 0x00


	//----- nvinfo : EIATTR_KPARAM_INFO
	.align		4
.L_29:
        /*00a8*/ 	.byte	0x04, 0x17
        /*00aa*/ 	.short	(.L_31 - .L_30)
.L_30:
        /*00ac*/ 	.word	0x00000000
        /*00b0*/ 	.short	0x0001
        /*00b2*/ 	.short	0x0008
        /*00b4*/ 	.byte	0x00, 0xf5, 0x21, 0x00


	//----- nvinfo : EIATTR_KPARAM_INFO
	.align		4
.L_31:
        /*00b8*/ 	.byte	0x04, 0x17
        /*00ba*/ 	.short	(.L_33 - .L_32)
.L_32:
        /*00bc*/ 	.word	0x00000000
        /*00c0*/ 	.short	0x0000
        /*00c2*/ 	.short	0x0000
        /*00c4*/ 	.byte	0x00, 0xf0, 0x11, 0x00


	//----- nvinfo : EIATTR_SPARSE_MMA_MASK
	.align		4
.L_33:
        /*00c8*/ 	.byte	0x03, 0x50
        /*00ca*/ 	.short	0x0000


	//----- nvinfo : EIATTR_MAXREG_COUNT
	.align		4
        /*00cc*/ 	.byte	0x03, 0x1b
        /*00ce*/ 	.short	0x00ff


	//----- nvinfo : EIATTR_MERCURY_ISA_VERSION
	.align		4
        /*00d0*/ 	.byte	0x03, 0x5f
        /*00d2*/ 	.short	0x0101


	//----- nvinfo : EIATTR_VRC_CTA_INIT_COUNT
	.align		4
        /*00d4*/ 	.byte	0x02, 0x4a
	.zero		1
	.zero		1


	//----- nvinfo : EIATTR_EXIT_INSTR_OFFSETS
	.align		4
        /*00d8*/ 	.byte	0x04, 0x1c
        /*00da*/ 	.short	(.L_35 - .L_34)


	//   ....[0]....
.L_34:
        /*00dc*/ 	.word	0x00000070


	//   ....[1]....
        /*00e0*/ 	.word	0x000010c0


	//   ....[2]....
        /*00e4*/ 	.word	0x00002160


	//   ....[3]....
        /*00e8*/ 	.word	0x00002d70


	//   ....[4]....
        /*00ec*/ 	.word	0x00003b00


	//----- nvinfo : EIATTR_CRS_STACK_SIZE
	.align		4
.L_35:
        /*00f0*/ 	.byte	0x04, 0x1e
        /*00f2*/ 	.short	(.L_37 - .L_36)
.L_36:
        /*00f4*/ 	.word	0x00000000


	//----- nvinfo : EIATTR_CBANK_PARAM_SIZE
	.align		4
.L_37:
        /*00f8*/ 	.byte	0x03, 0x19
        /*00fa*/ 	.short	0x0040


	//----- nvinfo : EIATTR_PARAM_CBANK
	.align		4
        /*00fc*/ 	.byte	0x04, 0x0a
        /*00fe*/ 	.short	(.L_39 - .L_38)
	.align		4
.L_38:
        /*0100*/ 	.word	index@(.nv.constant0._Z19cropAndResizeKernelIfEviPKT_PKfiiiiiiifPf)
        /*0104*/ 	.short	0x0380
        /*0106*/ 	.short	0x0040


	//----- nvinfo : EIATTR_SW_WAR
	.align		4
.L_39:
        /*0108*/ 	.byte	0x04, 0x36
        /*010a*/ 	.short	(.L_41 - .L_40)
.L_40:
        /*010c*/ 	.word	0x00000008
.L_41:


//--------------------- .nv.callgraph             --------------------------
	.section	.nv.callgraph,"",@"SHT_CUDA_CALLGRAPH"
	.align	4
	.sectionentsize	8
	.align		4
        /*0000*/ 	.word	0x00000000
	.align		4
        /*0004*/ 	.word	0xffffffff
	.align		4
        /*0008*/ 	.word	0x00000000
	.align		4
        /*000c*/ 	.word	0xfffffffe
	.align		4
        /*0010*/ 	.word	0x00000000
	.align		4
        /*0014*/ 	.word	0xfffffffd
	.align		4
        /*0018*/ 	.word	0x00000000
	.align		4
        /*001c*/ 	.word	0xfffffffc


//--------------------- .text._Z19cropAndResizeKernelIfEviPKT_PKfiiiiiiifPf --------------------------
	.section	.text._Z19cropAndResizeKernelIfEviPKT_PKfiiiiiiifPf,"ax",@progbits
	.align	128
        .global         _Z19cropAndResizeKernelIfEviPKT_PKfiiiiiiifPf
        .type           _Z19cropAndResizeKernelIfEviPKT_PKfiiiiiiifPf,@function
        .size           _Z19cropAndResizeKernelIfEviPKT_PKfiiiiiiifPf,(.L_x_42 - _Z19cropAndResizeKernelIfEviPKT_PKfiiiiiiifPf)
        .other          _Z19cropAndResizeKernelIfEviPKT_PKfiiiiiiifPf,@"STO_CUDA_ENTRY STV_DEFAULT"
_Z19cropAndResizeKernelIfEviPKT_PKfiiiiiiifPf:
.text._Z19cropAndResizeKernelIfEviPKT_PKfiiiiiiifPf:
[----:B------:R-:W-:Y:S01]  /*0000*/  LDC R1, c[0x0][0x37c] ;  /* 0x0000df00ff017b82 */ /* 0x000fe20000000800 */
[----:B------:R-:W0:Y:S07]  /*0010*/  S2R R4, SR_TID.X ;  /* 0x0000000000047919 */ /* 0x000e2e0000002100 */
[----:B------:R-:W0:Y:S01]  /*0020*/  S2UR UR4, SR_CTAID.X ;  /* 0x00000000000479c3 */ /* 0x000e220000002500 */
[----:B------:R-:W1:Y:S07]  /*0030*/  LDCU UR5, c[0x0][0x380] ;  /* 0x00007000ff0577ac */ /* 0x000e6e0008000800 */
[----:B------:R-:W0:Y:S02]  /*0040*/  LDC R5, c[0x0][0x360] ;  /* 0x0000d800ff057b82 */ /* 0x000e240000000800 */
[----:B0-----:R-:W-:-:S05]  /*0050*/  IMAD R4, R5, UR4, R4 ;  /* 0x0000000405047c24 */ /* 0x001fca000f8e0204 */
[----:B-1----:R-:W-:-:S13]  /*0060*/  ISETP.GE.AND P0, PT, R4, UR5, PT ;  /* 0x0000000504007c0c */ /* 0x002fda000bf06270 */
[----:B------:R-:W-:Y:S05]  /*0070*/  @P0 EXIT ;  /* 0x000000000000094d */ /* 0x000fea0003800000 */
[----:B------:R-:W0:Y:S01]  /*0080*/  LDC.64 R2, c[0x0][0x3a8] ;  /* 0x0000ea00ff027b82 */ /* 0x000e220000000a00 */
[----:B------:R-:W1:Y:S01]  /*0090*/  LDCU UR4, c[0x0][0x370] ;  /* 0x00006e00ff0477ac */ /* 0x000e620008000800 */
[----:B------:R-:W2:Y:S06]  /*00a0*/  LDCU.64 UR6, c[0x0][0x358] ;  /* 0x00006b00ff0677ac */ /* 0x000eac0008000a00 */
[----:B------:R-:W3:Y:S01]  /*00b0*/  LDC.64 R10, c[0x0][0x3a0] ;  /* 0x0000e800ff0a7b82 */ /* 0x000ee20000000a00 */
[----:B-1----:R-:W-:Y:S01]  /*00c0*/  IMAD R5, R5, UR4, RZ ;  /* 0x0000000405057c24 */ /* 0x002fe2000f8e02ff */
[----:B0-----:R-:W-:-:S02]  /*00d0*/  ISETP.GE.AND P0, PT, R2, 0x2, PT ;  /* 0x000000020200780c */ /* 0x001fc40003f06270 */
[----:B------:R-:W-:-:S04]  /*00e0*/  IADD3 R8, PT, PT, R3, -0x1, RZ ;  /* 0xffffffff03087810 */ /* 0x000fc80007ffe0ff */
[----:B------:R-:W-:Y:S01]  /*00f0*/  I2FP.F32.U32 R8, R8 ;  /* 0x0000000800087245 */ /* 0x000fe20000201000 */
[----:B---3--:R-:W-:Y:S02]  /*0100*/  VIADD R15, R10, 0xffffffff ;  /* 0xffffffff0a0f7836 */ /* 0x008fe40000000000 */
[----:B------:R-:W-:-:S03]  /*0110*/  VIADD R11, R11, 0xffffffff ;  /* 0xffffffff0b0b7836 */ /* 0x000fc60000000000 */
[----:B------:R-:W-:Y:S02]  /*0120*/  I2FP.F32.S32 R6, R15 ;  /* 0x0000000f00067245 */ /* 0x000fe40000201400 */
[----:B------:R-:W-:Y:S01]  /*0130*/  I2FP.F32.S32 R7, R11 ;  /* 0x0000000b00077245 */ /* 0x000fe20000201400 */
[----:B--2---:R-:W-:Y:S06]  /*0140*/  @!P0 BRA `(.L_x_0) ;  /* 0x0000002000088947 */ /* 0x004fec0003800000 */
[----:B------:R-:W0:Y:S01]  /*0150*/  LDC R13, c[0x0][0x3b0] ;  /* 0x0000ec00ff0d7b82 */ /* 0x000e220000000800 */
[----:B------:R-:W-:Y:S01]  /*0160*/  ISETP.GT.AND P0, PT, R3, 0x1, PT ;  /* 0x000000010300780c */ /* 0x000fe20003f04270 */
[----:B------:R-:W-:Y:S01]  /*0170*/  VIADD R10, R2, 0xffffffff ;  /* 0xffffffff020a7836 */ /* 0x000fe20000000000 */
[----:B------:R-:W1:Y:S01]  /*0180*/  LDCU UR5, c[0x0][0x380] ;  /* 0x00007000ff0577ac */ /* 0x000e620008000800 */
[----:B------:R-:W2:Y:S04]  /*0190*/  LDCU UR13, c[0x0][0x380] ;  /* 0x00007000ff0d77ac */ /* 0x000ea80008000800 */
[----:B------:R-:W3:Y:S01]  /*01a0*/  LDC R9, c[0x0][0x3b0] ;  /* 0x0000ec00ff097b82 */ /* 0x000ee20000000800 */
[----:B------:R-:W-:Y:S01]  /*01b0*/  I2FP.F32.U32 R10, R10 ;  /* 0x0000000a000a7245 */ /* 0x000fe20000201000 */
[----:B------:R-:W4:Y:S01]  /*01c0*/  LDCU UR4, c[0x0][0x39c] ;  /* 0x00007380ff0477ac */ /* 0x000f220008000800 */
[----:B------:R-:W0:Y:S05]  /*01d0*/  LDCU UR12, c[0x0][0x39c] ;  /* 0x00007380ff0c77ac */ /* 0x000e2a0008000800 */
[----:B------:R-:W0:Y:S01]  /*01e0*/  LDC R12, c[0x0][0x3a8] ;  /* 0x0000ea00ff0c7b82 */ /* 0x000e220000000800 */
[----:B------:R-:W0:Y:S01]  /*01f0*/  LDCU.64 UR10, c[0x0][0x3a0] ;  /* 0x00007400ff0a77ac */ /* 0x000e220008000a00 */
[----:B------:R-:W0:Y:S06]  /*0200*/  LDCU.64 UR14, c[0x0][0x3a0] ;  /* 0x00007400ff0e77ac */ /* 0x000e2c0008000a00 */
[----:B------:R-:W0:Y:S01]  /*0210*/  LDC.64 R20, c[0x0][0x3b8] ;  /* 0x0000ee00ff147b82 */ /* 0x000e220000000a00 */
[----:B------:R-:W0:Y:S07]  /*0220*/  LDCU.64 UR8, c[0x0][0x390] ;  /* 0x00007200ff0877ac */ /* 0x000e2e0008000a00 */
[----:B------:R-:W0:Y:S01]  /*0230*/  LDC.64 R14, c[0x0][0x3b8] ;  /* 0x0000ee00ff0e7b82 */ /* 0x000e220000000a00 */
[----:B-12-4-:R-:W-:Y:S05]  /*0240*/  @P0 BRA `(.L_x_1) ;  /* 0x0000000c00a00947 */ /* 0x016fea0003800000 */
[----:B------:R-:W-:Y:S01]  /*0250*/  BSSY.RECONVERGENT B0, `(.L_x_2) ;  /* 0x00000e6000007945 */ /* 0x000fe20003800200 */
.L_x_9:
[----:B0123--:R-:W1:Y:S01]  /*0260*/  LDC R9, c[0x0][0x3ac] ;  /* 0x0000eb00ff097b82 */ /* 0x00fe620000000800 */
[----:B------:R-:W-:Y:S01]  /*0270*/  IABS R16, R4 ;  /* 0x0000000400107213 */ /* 0x000fe20000000000 */
[----:B------:R-:W-:Y:S01]  /*0280*/  BSSY.RECONVERGENT B1, `(.L_x_3) ;  /* 0x00000df000017945 */ /* 0x000fe20003800200 */
[----:B-1----:R-:W-:-:S04]  /*0290*/  IABS R8, R9 ;  /* 0x0000000900087213 */ /* 0x002fc80000000000 */
[----:B------:R-:W1:Y:S08]  /*02a0*/  I2F.RP R0, R8 ;  /* 0x0000000800007306 */ /* 0x000e700000209400 */
[----:B-1----:R-:W1:Y:S02]  /*02b0*/  MUFU.RCP R0, R0 ;  /* 0x0000000000007308 */ /* 0x002e640000001000 */
[----:B-1----:R-:W-:Y:S01]  /*02c0*/  VIADD R2, R0, 0xffffffe ;  /* 0x0ffffffe00027836 */ /* 0x002fe20000000000 */
[----:B0-----:R-:W-:-:S05]  /*02d0*/  IABS R0, R12 ;  /* 0x0000000c00007213 */ /* 0x001fca0000000000 */
[----:B------:R0:W1:Y:S08]  /*02e0*/  F2I.FTZ.U32.TRUNC.NTZ R3, R2 ;  /* 0x0000000200037305 */ /* 0x000070000021f000 */
[----:B------:R-:W2:Y:S01]  /*02f0*/  I2F.RP R14, R0 ;  /* 0x00000000000e7306 */ /* 0x000ea20000209400 */
[----:B0-----:R-:W-:Y:S01]  /*0300*/  IMAD.MOV.U32 R2, RZ, RZ, RZ ;  /* 0x000000ffff027224 */ /* 0x001fe200078e00ff */
[----:B-1----:R-:W-:-:S05]  /*0310*/  IADD3 R15, PT, PT, RZ, -R3, RZ ;  /* 0x80000003ff0f7210 */ /* 0x002fca0007ffe0ff */
[----:B------:R-:W-:Y:S01]  /*0320*/  IMAD R15, R15, R8, RZ ;  /* 0x000000080f0f7224 */ /* 0x000fe200078e02ff */
[----:B--2---:R-:W0:Y:S03]  /*0330*/  MUFU.RCP R14, R14 ;  /* 0x0000000e000e7308 */ /* 0x004e260000001000 */
[----:B------:R-:W-:Y:S01]  /*0340*/  IMAD.HI.U32 R3, R3, R15, R2 ;  /* 0x0000000f03037227 */ /* 0x000fe200078e0002 */
[----:B------:R-:W-:-:S04]  /*0350*/  LOP3.LUT R2, R4, R9, RZ, 0x3c, !PT ;  /* 0x0000000904027212 */ /* 0x000fc800078e3cff */
[----:B------:R-:W-:Y:S01]  /*0360*/  ISETP.GE.AND P2, PT, R2, RZ, PT ;  /* 0x000000ff0200720c */ /* 0x000fe20003f46270 */
[----:B------:R-:W-:-:S04]  /*0370*/  IMAD.HI.U32 R15, R3, R16, RZ ;  /* 0x00000010030f7227 */ /* 0x000fc800078e00ff */
[----:B------:R-:W-:Y:S02]  /*0380*/  HFMA2 R2, -RZ, RZ, 0, 0 ;  /* 0x00000000ff027431 */ /* 0x000fe400000001ff */
[----:B------:R-:W-:-:S04]  /*0390*/  IMAD.MOV R3, RZ, RZ, -R15 ;  /* 0x000000ffff037224 */ /* 0x000fc800078e0a0f */
[----:B------:R-:W-:Y:S02]  /*03a0*/  IMAD R3, R8, R3, R16 ;  /* 0x0000000308037224 */ /* 0x000fe400078e0210 */
[----:B0-----:R-:W-:-:S03]  /*03b0*/  VIADD R16, R14, 0xffffffe ;  /* 0x0ffffffe0e107836 */ /* 0x001fc60000000000 */
[----:B------:R-:W-:-:S13]  /*03c0*/  ISETP.GT.U32.AND P1, PT, R8, R3, PT ;  /* 0x000000030800720c */ /* 0x000fda0003f24070 */
[-C--:B------:R-:W-:Y:S01]  /*03d0*/  @!P1 IADD3 R3, PT, PT, R3, -R8.reuse, RZ ;  /* 0x8000000803039210 */ /* 0x080fe20007ffe0ff */
[----:B------:R-:W-:Y:S01]  /*03e0*/  @!P1 VIADD R15, R15, 0x1 ;  /* 0x000000010f0f9836 */ /* 0x000fe20000000000 */
[----:B------:R-:W-:Y:S02]  /*03f0*/  ISETP.NE.AND P1, PT, R9, RZ, PT ;  /* 0x000000ff0900720c */ /* 0x000fe40003f25270 */
[----:B------:R-:W-:Y:S02]  /*0400*/  ISETP.GE.U32.AND P0, PT, R3, R8, PT ;  /* 0x000000080300720c */ /* 0x000fe40003f06070 */
[----:B------:R-:W0:Y:S01]  /*0410*/  F2I.FTZ.U32.TRUNC.NTZ R3, R16 ;  /* 0x0000001000037305 */ /* 0x000e22000021f000 */
[----:B------:R-:W-:-:S10]  /*0420*/  IABS R8, R13 ;  /* 0x0000000d00087213 */ /* 0x000fd40000000000 */
[----:B------:R-:W-:Y:S01]  /*0430*/  @P0 IADD3 R15, PT, PT, R15, 0x1, RZ ;  /* 0x000000010f0f0810 */ /* 0x000fe20007ffe0ff */
[----:B0-----:R-:W-:-:S04]  /*0440*/  IMAD.MOV R17, RZ, RZ, -R3 ;  /* 0x000000ffff117224 */ /* 0x001fc800078e0a03 */
[----:B------:R-:W-:Y:S01]  /*0450*/  @!P2 IMAD.MOV R15, RZ, RZ, -R15 ;  /* 0x000000ffff0fa224 */ /* 0x000fe200078e0a0f */
[----:B------:R-:W-:Y:S01]  /*0460*/  @!P1 LOP3.LUT R15, RZ, R9, RZ, 0x33, !PT ;  /* 0x00000009ff0f9212 */ /* 0x000fe200078e33ff */
[----:B------:R-:W-:-:S03]  /*0470*/  IMAD R9, R17, R0, RZ ;  /* 0x0000000011097224 */ /* 0x000fc600078e02ff */
[----:B------:R-:W-:Y:S01]  /*0480*/  IABS R14, R15 ;  /* 0x0000000f000e7213 */ /* 0x000fe20000000000 */
[----:B------:R-:W-:Y:S02]  /*0490*/  IMAD.HI.U32 R2, R3, R9, R2 ;  /* 0x0000000903027227 */ /* 0x000fe400078e0002 */
[----:B------:R-:W0:Y:S02]  /*04a0*/  I2F.RP R9, R8 ;  /* 0x0000000800097306 */ /* 0x000e240000209400 */
[----:B------:R-:W-:-:S04]  /*04b0*/  IMAD.MOV.U32 R3, RZ, RZ, R14 ;  /* 0x000000ffff037224 */ /* 0x000fc800078e000e */
[----:B------:R-:W-:-:S04]  /*04c0*/  IMAD.HI.U32 R14, R2, R3, RZ ;  /* 0x00000003020e7227 */ /* 0x000fc800078e00ff */
[----:B------:R-:W-:-:S04]  /*04d0*/  IMAD.MOV R2, RZ, RZ, -R14 ;  /* 0x000000ffff027224 */ /* 0x000fc800078e0a0e */
[----:B------:R-:W-:Y:S01]  /*04e0*/  IMAD R3, R0, R2, R3 ;  /* 0x0000000200037224 */ /* 0x000fe200078e0203 */
[----:B0-----:R-:W0:Y:S01]  /*04f0*/  MUFU.RCP R9, R9 ;  /* 0x0000000900097308 */ /* 0x001e220000001000 */
[----:B------:R-:W-:-:S03]  /*0500*/  LOP3.LUT R2, R15, R12, RZ, 0x3c, !PT ;  /* 0x0000000c0f027212 */ /* 0x000fc600078e3cff */
[----:B------:R-:W-:Y:S02]  /*0510*/  ISETP.GT.U32.AND P1, PT, R0, R3, PT ;  /* 0x000000030000720c */ /* 0x000fe40003f24070 */
[----:B------:R-:W-:Y:S02]  /*0520*/  ISETP.GE.AND P2, PT, R2, RZ, PT ;  /* 0x000000ff0200720c */ /* 0x000fe40003f46270 */
[----:B------:R-:W-:-:S09]  /*0530*/  MOV R2, RZ ;  /* 0x000000ff00027202 */ /* 0x000fd20000000f00 */
[-C--:B------:R-:W-:Y:S01]  /*0540*/  @!P1 IADD3 R3, PT, PT, R3, -R0.reuse, RZ ;  /* 0x8000000003039210 */ /* 0x080fe20007ffe0ff */
[----:B0-----:R-:W-:Y:S02]  /*0550*/  VIADD R16, R9, 0xffffffe ;  /* 0x0ffffffe09107836 */ /* 0x001fe40000000000 */
[----:B------:R-:W-:Y:S01]  /*0560*/  @!P1 VIADD R14, R14, 0x1 ;  /* 0x000000010e0e9836 */ /* 0x000fe20000000000 */
[----:B------:R-:W-:Y:S02]  /*0570*/  ISETP.GE.U32.AND P0, PT, R3, R0, PT ;  /* 0x000000000300720c */ /* 0x000fe40003f06070 */
[----:B------:R-:W0:Y:S01]  /*0580*/  F2I.FTZ.U32.TRUNC.NTZ R3, R16 ;  /* 0x0000001000037305 */ /* 0x000e22000021f000 */
[----:B------:R-:W1:Y:S01]  /*0590*/  LDC R0, c[0x0][0x398] ;  /* 0x0000e600ff007b82 */ /* 0x000e620000000800 */
[----:B------:R-:W-:-:S09]  /*05a0*/  ISETP.NE.AND P1, PT, R12, RZ, PT ;  /* 0x000000ff0c00720c */ /* 0x000fd20003f25270 */
[----:B------:R-:W-:Y:S01]  /*05b0*/  @P0 IADD3 R14, PT, PT, R14, 0x1, RZ ;  /* 0x000000010e0e0810 */ /* 0x000fe20007ffe0ff */
[----:B0-----:R-:W-:-:S04]  /*05c0*/  IMAD.MOV R17, RZ, RZ, -R3 ;  /* 0x000000ffff117224 */ /* 0x001fc800078e0a03 */
[----:B------:R-:W-:Y:S01]  /*05d0*/  @!P2 IMAD.MOV R14, RZ, RZ, -R14 ;  /* 0x000000ffff0ea224 */ /* 0x000fe200078e0a0e */
[----:B------:R-:W-:Y:S01]  /*05e0*/  @!P1 LOP3.LUT R14, RZ, R12, RZ, 0x33, !PT ;  /* 0x0000000cff0e9212 */ /* 0x000fe200078e33ff */
[----:B------:R-:W-:-:S03]  /*05f0*/  IMAD R17, R17, R8, RZ ;  /* 0x0000000811117224 */ /* 0x000fc600078e02ff */
[----:B------:R-:W-:Y:S01]  /*0600*/  IABS R16, R14 ;  /* 0x0000000e00107213 */ /* 0x000fe20000000000 */
[----:B------:R-:W-:Y:S01]  /*0610*/  IMAD.HI.U32 R2, R3, R17, R2 ;  /* 0x0000001103027227 */ /* 0x000fe200078e0002 */
[----:B-1----:R-:W-:-:S03]  /*0620*/  IABS R9, R0 ;  /* 0x0000000000097213 */ /* 0x002fc60000000000 */
[----:B------:R-:W-:Y:S02]  /*0630*/  IMAD.MOV.U32 R3, RZ, RZ, R16 ;  /* 0x000000ffff037224 */ /* 0x000fe400078e0010 */
[----:B------:R-:W0:Y:S02]  /*0640*/  I2F.RP R16, R9 ;  /* 0x0000000900107306 */ /* 0x000e240000209400 */
[----:B------:R-:W-:-:S04]  /*0650*/  IMAD.HI.U32 R2, R2, R3, RZ ;  /* 0x0000000302027227 */ /* 0x000fc800078e00ff */
[----:B------:R-:W-:-:S04]  /*0660*/  IMAD.MOV R17, RZ, RZ, -R2 ;  /* 0x000000ffff117224 */ /* 0x000fc800078e0a02 */
[----:B------:R-:W-:-:S05]  /*0670*/  IMAD R3, R8, R17, R3 ;  /* 0x0000001108037224 */ /* 0x000fca00078e0203 */
[----:B------:R-:W-:Y:S01]  /*0680*/  ISETP.GT.U32.AND P1, PT, R8, R3, PT ;  /* 0x000000030800720c */ /* 0x000fe20003f24070 */
[----:B0-----:R-:W0:-:S12]  /*0690*/  MUFU.RCP R16, R16 ;  /* 0x0000001000107308 */ /* 0x001e180000001000 */
[-C--:B------:R-:W-:Y:S01]  /*06a0*/  @!P1 IADD3 R3, PT, PT, R3, -R8.reuse, RZ ;  /* 0x8000000803039210 */ /* 0x080fe20007ffe0ff */
[----:B------:R-:W-:Y:S01]  /*06b0*/  @!P1 VIADD R2, R2, 0x1 ;  /* 0x0000000102029836 */ /* 0x000fe20000000000 */
[----:B------:R-:W-:Y:S02]  /*06c0*/  ISETP.NE.AND P1, PT, R13, RZ, PT ;  /* 0x000000ff0d00720c */ /* 0x000fe40003f25270 */
[----:B------:R-:W-:Y:S01]  /*06d0*/  ISETP.GE.U32.AND P0, PT, R3, R8, PT ;  /* 0x000000080300720c */ /* 0x000fe20003f06070 */
[----:B0-----:R-:W-:Y:S01]  /*06e0*/  VIADD R18, R16, 0xffffffe ;  /* 0x0ffffffe10127836 */ /* 0x001fe20000000000 */
[----:B------:R-:W-:-:S03]  /*06f0*/  LOP3.LUT R8, R14, R13, RZ, 0x3c, !PT ;  /* 0x0000000d0e087212 */ /* 0x000fc600078e3cff */
[----:B------:R-:W0:Y:S01]  /*0700*/  F2I.FTZ.U32.TRUNC.NTZ R3, R18 ;  /* 0x0000001200037305 */ /* 0x000e22000021f000 */
[----:B------:R-:W-:-:S07]  /*0710*/  ISETP.GE.AND P2, PT, R8, RZ, PT ;  /* 0x000000ff0800720c */ /* 0x000fce0003f46270 */
[----:B------:R-:W-:-:S05]  /*0720*/  @P0 IADD3 R2, PT, PT, R2, 0x1, RZ ;  /* 0x0000000102020810 */ /* 0x000fca0007ffe0ff */
[----:B------:R-:W-:Y:S02]  /*0730*/  IMAD.MOV.U32 R17, RZ, RZ, R2 ;  /* 0x000000ffff117224 */ /* 0x000fe400078e0002 */
[----:B0-----:R-:W-:-:S03]  /*0740*/  IMAD.MOV R2, RZ, RZ, -R3 ;  /* 0x000000ffff027224 */ /* 0x001fc600078e0a03 */
[----:B------:R-:W-:Y:S01]  /*0750*/  @!P2 IADD3 R17, PT, PT, -R17, RZ, RZ ;  /* 0x000000ff1111a210 */ /* 0x000fe20007ffe1ff */
[----:B------:R-:W-:Y:S01]  /*0760*/  IMAD R19, R2, R9, RZ ;  /* 0x0000000902137224 */ /* 0x000fe200078e02ff */
[----:B------:R-:W-:Y:S01]  /*0770*/  @!P1 LOP3.LUT R17, RZ, R13, RZ, 0x33, !PT ;  /* 0x0000000dff119212 */ /* 0x000fe200078e33ff */
[----:B------:R-:W-:-:S03]  /*0780*/  IMAD.MOV.U32 R2, RZ, RZ, RZ ;  /* 0x000000ffff027224 */ /* 0x000fc600078e00ff */
[----:B------:R-:W-:Y:S01]  /*0790*/  IABS R8, R17 ;  /* 0x0000001100087213 */ /* 0x000fe20000000000 */
[----:B------:R-:W-:-:S04]  /*07a0*/  IMAD.HI.U32 R2, R3, R19, R2 ;  /* 0x0000001303027227 */ /* 0x000fc800078e0002 */
[----:B------:R-:W-:-:S04]  /*07b0*/  IMAD.MOV.U32 R3, RZ, RZ, R8 ;  /* 0x000000ffff037224 */ /* 0x000fc800078e0008 */
[----:B------:R-:W-:-:S05]  /*07c0*/  IMAD.HI.U32 R8, R2, R3, RZ ;  /* 0x0000000302087227 */ /* 0x000fca00078e00ff */
[----:B------:R-:W-:-:S05]  /*07d0*/  IADD3 R2, PT, PT, -R8, RZ, RZ ;  /* 0x000000ff08027210 */ /* 0x000fca0007ffe1ff */
[----:B------:R-:W-:-:S05]  /*07e0*/  IMAD R2, R9, R2, R3 ;  /* 0x0000000209027224 */ /* 0x000fca00078e0203 */
[----:B------:R-:W-:-:S13]  /*07f0*/  ISETP.GT.U32.AND P1, PT, R9, R2, PT ;  /* 0x000000020900720c */ /* 0x000fda0003f24070 */
[----:B------:R-:W-:Y:S02]  /*0800*/  @!P1 IMAD.IADD R2, R2, 0x1, -R9 ;  /* 0x0000000102029824 */ /* 0x000fe400078e0a09 */
[----:B------:R-:W-:Y:S01]  /*0810*/  @!P1 VIADD R8, R8, 0x1 ;  /* 0x0000000108089836 */ /* 0x000fe20000000000 */
[----:B------:R-:W-:Y:S02]  /*0820*/  ISETP.NE.AND P1, PT, R0, RZ, PT ;  /* 0x000000ff0000720c */ /* 0x000fe40003f25270 */
[----:B------:R-:W-:Y:S02]  /*0830*/  ISETP.GE.U32.AND P0, PT, R2, R9, PT ;  /* 0x000000090200720c */ /* 0x000fe40003f06070 */
[----:B------:R-:W-:-:S04]  /*0840*/  LOP3.LUT R2, R17, R0, RZ, 0x3c, !PT ;  /* 0x0000000011027212 */ /* 0x000fc800078e3cff */
[----:B------:R-:W-:-:S07]  /*0850*/  ISETP.GE.AND P2, PT, R2, RZ, PT ;  /* 0x000000ff0200720c */ /* 0x000fce0003f46270 */
[----:B------:R-:W-:-:S06]  /*0860*/  @P0 IADD3 R8, PT, PT, R8, 0x1, RZ ;  /* 0x0000000108080810 */ /* 0x000fcc0007ffe0ff */
[----:B------:R-:W-:Y:S01]  /*0870*/  @!P2 IMAD.MOV R8, RZ, RZ, -R8 ;  /* 0x000000ffff08a224 */ /* 0x000fe200078e0a08 */
[----:B------:R-:W-:-:S04]  /*0880*/  @!P1 LOP3.LUT R8, RZ, R0, RZ, 0x33, !PT ;  /* 0x00000000ff089212 */ /* 0x000fc800078e33ff */
[----:B------:R-:W-:-:S04]  /*0890*/  ISETP.GE.AND P0, PT, R8, UR4, PT ;  /* 0x0000000408007c0c */ /* 0x000fc8000bf06270 */
[----:B------:R-:W-:-:S13]  /*08a0*/  ISETP.LT.OR P0, PT, R8, RZ, P0 ;  /* 0x000000ff0800720c */ /* 0x000fda0000701670 */
[----:B------:R-:W-:Y:S05]  /*08b0*/  @P0 BRA `(.L_x_4) ;  /* 0x0000000400ec0947 */ /* 0x000fea0003800000 */
[----:B------:R-:W-:-:S05]  /*08c0*/  IMAD.SHL.U32 R17, R17, 0x4, RZ ;  /* 0x0000000411117824 */ /* 0x000fca00078e00ff */
[----:B------:R-:W-:Y:S02]  /*08d0*/  SHF.R.S32.HI R0, RZ, 0x1f, R17 ;  /* 0x0000001fff007819 */ /* 0x000fe40000011411 */
[----:B------:R-:W-:-:S04]  /*08e0*/  LEA R28, P0, R17, UR8, 0x2 ;  /* 0x00000008111c7c11 */ /* 0x000fc8000f8010ff */
[----:B------:R-:W-:-:S05]  /*08f0*/  LEA.HI.X R29, R17, UR9, R0, 0x2, P0 ;  /* 0x00000009111d7c11 */ /* 0x000fca00080f1400 */
[----:B------:R-:W2:Y:S04]  /*0900*/  LDG.E R0, desc[UR6][R28.64+0x8] ;  /* 0x000008061c007981 */ /* 0x000ea8000c1e1900 */
[----:B------:R-:W2:Y:S01]  /*0910*/  LDG.E R9, desc[UR6][R28.64] ;  /* 0x000000061c097981 */ /* 0x000ea2000c1e1900 */
[----:B------:R-:W0:Y:S01]  /*0920*/  MUFU.RCP R17, R10 ;  /* 0x0000000a00117308 */ /* 0x000e220000001000 */
[----:B------:R-:W-:Y:S01]  /*0930*/  BSSY.RECONVERGENT B2, `(.L_x_5) ;  /* 0x000000d000027945 */ /* 0x000fe20003800200 */
[----:B--2---:R-:W-:Y:S01]  /*0940*/  FADD R3, R0, -R9 ;  /* 0x8000000900037221 */ /* 0x004fe20000000000 */
[----:B0-----:R-:W-:-:S03]  /*0950*/  FFMA R0, R17, -R10, 1 ;  /* 0x3f80000011007423 */ /* 0x001fc6000000080a */
[----:B------:R-:W-:Y:S01]  /*0960*/  FMUL R3, R6, R3 ;  /* 0x0000000306037220 */ /* 0x000fe20000400000 */
[----:B------:R-:W-:-:S03]  /*0970*/  FFMA R0, R17, R0, R17 ;  /* 0x0000000011007223 */ /* 0x000fc60000000011 */
[----:B------:R-:W0:Y:S01]  /*0980*/  FCHK P0, R3, R10 ;  /* 0x0000000a03007302 */ /* 0x000e220000000000 */
[----:B------:R-:W-:-:S04]  /*0990*/  FFMA R17, R3, R0, RZ ;  /* 0x0000000003117223 */ /* 0x000fc800000000ff */
[----:B------:R-:W-:-:S04]  /*09a0*/  FFMA R2, R17, -R10, R3 ;  /* 0x8000000a11027223 */ /* 0x000fc80000000003 */
[----:B------:R-:W-:Y:S01]  /*09b0*/  FFMA R0, R0, R2, R17 ;  /* 0x0000000200007223 */ /* 0x000fe20000000011 */
[----:B0-----:R-:W-:Y:S06]  /*09c0*/  @!P0 BRA `(.L_x_6) ;  /* 0x00000000000c8947 */ /* 0x001fec0003800000 */
[----:B------:R-:W-:Y:S02]  /*09d0*/  MOV R0, R10 ;  /* 0x0000000a00007202 */ /* 0x000fe40000000f00 */
[----:B------:R-:W-:-:S07]  /*09e0*/  MOV R2, 0xa00 ;  /* 0x00000a0000027802 */ /* 0x000fce0000000f00 */
[----:B------:R-:W-:Y:S05]  /*09f0*/  CALL.REL.NOINC `($__internal_0_$__cuda_sm3x_div_rn_noftz_f32_slowpath) ;  /* 0x0000003000447944 */ /* 0x000fea0003c00000 */
.L_x_6:
[----:B------:R-:W-:Y:S05]  /*0a00*/  BSYNC.RECONVERGENT B2 ;  /* 0x0000000000027941 */ /* 0x000fea0003800200 */
.L_x_5:
[----:B------:R-:W-:Y:S02]  /*0a10*/  IABS R16, R12 ;  /* 0x0000000c00107213 */ /* 0x000fe40000000000 */
[----:B------:R-:W-:Y:S02]  /*0a20*/  IABS R18, R15 ;  /* 0x0000000f00127213 */ /* 0x000fe40000000000 */
[----:B------:R-:W0:Y:S01]  /*0a30*/  I2F.RP R17, R16 ;  /* 0x0000001000117306 */ /* 0x000e220000209400 */
[----:B------:R-:W-:Y:S02]  /*0a40*/  ISETP.GE.AND P1, PT, R15, RZ, PT ;  /* 0x000000ff0f00720c */ /* 0x000fe40003f26270 */
[----:B------:R-:W-:-:S05]  /*0a50*/  ISETP.NE.AND P2, PT, R12, RZ, PT ;  /* 0x000000ff0c00720c */ /* 0x000fca0003f45270 */
[----:B0-----:R-:W0:Y:S02]  /*0a60*/  MUFU.RCP R17, R17 ;  /* 0x0000001100117308 */ /* 0x001e240000001000 */
[----:B0-----:R-:W-:-:S06]  /*0a70*/  VIADD R2, R17, 0xffffffe ;  /* 0x0ffffffe11027836 */ /* 0x001fcc0000000000 */
[----:B------:R0:W1:Y:S02]  /*0a80*/  F2I.FTZ.U32.TRUNC.NTZ R3, R2 ;  /* 0x0000000200037305 */ /* 0x000064000021f000 */
[----:B0-----:R-:W-:Y:S02]  /*0a90*/  HFMA2 R2, -RZ, RZ, 0, 0 ;  /* 0x00000000ff027431 */ /* 0x001fe400000001ff */
[----:B-1----:R-:W-:-:S04]  /*0aa0*/  IMAD.MOV R19, RZ, RZ, -R3 ;  /* 0x000000ffff137224 */ /* 0x002fc800078e0a03 */
[----:B------:R-:W-:-:S04]  /*0ab0*/  IMAD R19, R19, R16, RZ ;  /* 0x0000001013137224 */ /* 0x000fc800078e02ff */
[----:B------:R-:W-:-:S04]  /*0ac0*/  IMAD.HI.U32 R19, R3, R19, R2 ;  /* 0x0000001303137227 */ /* 0x000fc800078e0002 */
[----:B------:R-:W-:-:S04]  /*0ad0*/  IMAD.MOV.U32 R3, RZ, RZ, R18 ;  /* 0x000000ffff037224 */ /* 0x000fc800078e0012 */
[----:B------:R-:W-:-:S04]  /*0ae0*/  IMAD.HI.U32 R19, R19, R3, RZ ;  /* 0x0000000313137227 */ /* 0x000fc800078e00ff */
[----:B------:R-:W-:-:S04]  /*0af0*/  IMAD.MOV R19, RZ, RZ, -R19 ;  /* 0x000000ffff137224 */ /* 0x000fc800078e0a13 */
[----:B------:R-:W-:-:S05]  /*0b00*/  IMAD R3, R16, R19, R3 ;  /* 0x0000001310037224 */ /* 0x000fca00078e0203 */
[----:B------:R-:W-:-:S13]  /*0b10*/  ISETP.GT.U32.AND P0, PT, R16, R3, PT ;  /* 0x000000031000720c */ /* 0x000fda0003f04070 */
[----:B------:R-:W-:-:S04]  /*0b20*/  @!P0 IADD3 R3, PT, PT, R3, -R16, RZ ;  /* 0x8000001003038210 */ /* 0x000fc80007ffe0ff */
[----:B------:R-:W-:-:S13]  /*0b30*/  ISETP.GT.U32.AND P0, PT, R16, R3, PT ;  /* 0x000000031000720c */ /* 0x000fda0003f04070 */
[----:B------:R-:W-:-:S04]  /*0b40*/  @!P0 IMAD.IADD R3, R3, 0x1, -R16 ;  /* 0x0000000103038824 */ /* 0x000fc800078e0a10 */
[----:B------:R-:W-:-:S05]  /*0b50*/  IMAD.MOV.U32 R2, RZ, RZ, R3 ;  /* 0x000000ffff027224 */ /* 0x000fca00078e0003 */
[----:B------:R-:W-:Y:S02]  /*0b60*/  @!P1 IADD3 R2, PT, PT, -R2, RZ, RZ ;  /* 0x000000ff02029210 */ /* 0x000fe40007ffe1ff */
[----:B------:R-:W-:-:S04]  /*0b70*/  @!P2 LOP3.LUT R2, RZ, R12, RZ, 0x33, !PT ;  /* 0x0000000cff02a212 */ /* 0x000fc800078e33ff */
[----:B------:R-:W-:-:S05]  /*0b80*/  I2FP.F32.S32 R3, R2 ;  /* 0x0000000200037245 */ /* 0x000fca0000201400 */
[----:B------:R-:W-:-:S04]  /*0b90*/  FMUL R3, R3, R0 ;  /* 0x0000000003037220 */ /* 0x000fc80000400000 */
[----:B------:R-:W-:-:S05]  /*0ba0*/  FFMA R19, R6, R9, R3 ;  /* 0x0000000906137223 */ /* 0x000fca0000000003 */
[----:B------:R-:W-:-:S04]  /*0bb0*/  FSETP.GT.AND P0, PT, R19, R6, PT ;  /* 0x000000061300720b */ /* 0x000fc80003f04000 */
[----:B------:R-:W-:-:S13]  /*0bc0*/  FSETP.LT.OR P0, PT, R19, RZ, P0 ;  /* 0x000000ff1300720b */ /* 0x000fda0000701400 */
[----:B------:R-:W-:Y:S05]  /*0bd0*/  @P0 BRA `(.L_x_7) ;  /* 0x0000000400180947 */ /* 0x000fea0003800000 */
[----:B------:R-:W2:Y:S04]  /*0be0*/  LDG.E R0, desc[UR6][R28.64+0x4] ;  /* 0x000004061c007981 */ /* 0x000ea8000c1e1900 */
[----:B------:R-:W2:Y:S02]  /*0bf0*/  LDG.E R3, desc[UR6][R28.64+0xc] ;  /* 0x00000c061c037981 */ /* 0x000ea4000c1e1900 */
[----:B--2---:R-:W-:Y:S02]  /*0c00*/  FADD R9, R0, R3 ;  /* 0x0000000300097221 */ /* 0x004fe40000000000 */
[----:B------:R-:W-:Y:S08]  /*0c10*/  I2F.F64 R2, R11 ;  /* 0x0000000b00027312 */ /* 0x000ff00000201c00 */
[----:B------:R-:W0:Y:S02]  /*0c20*/  F2F.F64.F32 R16, R9 ;  /* 0x0000000900107310 */ /* 0x000e240000201800 */
[----:B0-----:R-:W-:-:S08]  /*0c30*/  DMUL R16, R16, 0.5 ;  /* 0x3fe0000010107828 */ /* 0x001fd00000000000 */
[----:B------:R-:W-:-:S06]  /*0c40*/  DMUL R2, R16, R2 ;  /* 0x0000000210027228 */ /* 0x000fcc0000000000 */
[----:B------:R-:W0:Y:S02]  /*0c50*/  F2F.F32.F64 R0, R2 ;  /* 0x0000000200007310 */ /* 0x000e240000301000 */
[----:B0-----:R-:W-:-:S04]  /*0c60*/  FSETP.GT.AND P0, PT, R0, R7, PT ;  /* 0x000000070000720b */ /* 0x001fc80003f04000 */
[----:B------:R-:W-:-:S13]  /*0c70*/  FSETP.LT.OR P0, PT, R0, RZ, P0 ;  /* 0x000000ff0000720b */ /* 0x000fda0000701400 */
[----:B------:R-:W-:Y:S05]  /*0c80*/  @P0 BRA `(.L_x_8) ;  /* 0x0000000000dc0947 */ /* 0x000fea0003800000 */
[----:B------:R-:W-:Y:S01]  /*0c90*/  IABS R9, R13 ;  /* 0x0000000d00097213 */ /* 0x000fe20000000000 */
[----:B------:R-:W-:Y:S01]  /*0ca0*/  F2I.FLOOR.NTZ R18, R19 ;  /* 0x0000001300127305 */ /* 0x000fe20000207100 */
[----:B------:R-:W-:Y:S02]  /*0cb0*/  ISETP.GE.AND P1, PT, R14, RZ, PT ;  /* 0x000000ff0e00720c */ /* 0x000fe40003f26270 */
[----:B------:R-:W-:-:S05]  /*0cc0*/  ISETP.NE.AND P2, PT, R13, RZ, PT ;  /* 0x000000ff0d00720c */ /* 0x000fca0003f45270 */
[----:B------:R-:W0:Y:S08]  /*0cd0*/  I2F.RP R15, R9 ;  /* 0x00000009000f7306 */ /* 0x000e300000209400 */
[----:B------:R-:W-:Y:S08]  /*0ce0*/  F2I.FLOOR.NTZ R22, R0 ;  /* 0x0000000000167305 */ /* 0x000ff00000207100 */
[----:B0-----:R-:W0:Y:S02]  /*0cf0*/  MUFU.RCP R15, R15 ;  /* 0x0000000f000f7308 */ /* 0x001e240000001000 */
[----:B0-----:R-:W-:-:S06]  /*0d00*/  VIADD R2, R15, 0xffffffe ;  /* 0x0ffffffe0f027836 */ /* 0x001fcc0000000000 */
[----:B------:R0:W1:Y:S02]  /*0d10*/  F2I.FTZ.U32.TRUNC.NTZ R3, R2 ;  /* 0x0000000200037305 */ /* 0x000064000021f000 */
[----:B0-----:R-:W-:Y:S01]  /*0d20*/  MOV R2, RZ ;  /* 0x000000ff00027202 */ /* 0x001fe20000000f00 */
[----:B-1----:R-:W-:-:S04]  /*0d30*/  IMAD.MOV R16, RZ, RZ, -R3 ;  /* 0x000000ffff107224 */ /* 0x002fc800078e0a03 */
[----:B------:R-:W-:Y:S01]  /*0d40*/  IMAD R17, R16, R9, RZ ;  /* 0x0000000910117224 */ /* 0x000fe200078e02ff */
[----:B------:R-:W-:Y:S02]  /*0d50*/  IABS R16, R14 ;  /* 0x0000000e00107213 */ /* 0x000fe40000000000 */
[----:B------:R-:W0:Y:S01]  /*0d60*/  F2I.CEIL.NTZ R14, R19 ;  /* 0x00000013000e7305 */ /* 0x000e22000020b100 */
[----:B------:R-:W-:Y:S02]  /*0d70*/  IMAD.HI.U32 R17, R3, R17, R2 ;  /* 0x0000001103117227 */ /* 0x000fe400078e0002 */
[----:B------:R-:W1:Y:S04]  /*0d80*/  LDC.64 R2, c[0x0][0x388] ;  /* 0x0000e200ff027b82 */ /* 0x000e680000000a00 */
[----:B------:R-:W-:-:S04]  /*0d90*/  IMAD.HI.U32 R17, R17, R16, RZ ;  /* 0x0000001011117227 */ /* 0x000fc800078e00ff */
[----:B------:R-:W-:-:S04]  /*0da0*/  IMAD.MOV R17, RZ, RZ, -R17 ;  /* 0x000000ffff117224 */ /* 0x000fc800078e0a11 */
[----:B------:R-:W-:-:S05]  /*0db0*/  IMAD R16, R9, R17, R16 ;  /* 0x0000001109107224 */ /* 0x000fca00078e0210 */
[----:B------:R-:W-:-:S13]  /*0dc0*/  ISETP.GT.U32.AND P0, PT, R9, R16, PT ;  /* 0x000000100900720c */ /* 0x000fda0003f04070 */
[----:B------:R-:W-:-:S05]  /*0dd0*/  @!P0 IMAD.IADD R16, R16, 0x1, -R9 ;  /* 0x0000000110108824 */ /* 0x000fca00078e0a09 */
[----:B------:R-:W-:-:S13]  /*0de0*/  ISETP.GT.U32.AND P0, PT, R9, R16, PT ;  /* 0x000000100900720c */ /* 0x000fda0003f04070 */
[----:B------:R-:W-:-:S05]  /*0df0*/  @!P0 IADD3 R16, PT, PT, R16, -R9, RZ ;  /* 0x8000000910108210 */ /* 0x000fca0007ffe0ff */
[----:B------:R-:W-:Y:S02]  /*0e00*/  IMAD.MOV.U32 R9, RZ, RZ, R16 ;  /* 0x000000ffff097224 */ /* 0x000fe400078e0010 */
[----:B------:R-:W2:Y:S02]  /*0e10*/  F2I.CEIL.NTZ R16, R0 ;  /* 0x0000000000107305 */ /* 0x000ea4000020b100 */
[----:B------:R-:W-:Y:S01]  /*0e20*/  @!P1 IMAD.MOV R9, RZ, RZ, -R9 ;  /* 0x000000ffff099224 */ /* 0x000fe200078e0a09 */
[----:B------:R-:W-:-:S05]  /*0e30*/  @!P2 LOP3.LUT R9, RZ, R13, RZ, 0x33, !PT ;  /* 0x0000000dff09a212 */ /* 0x000fca00078e33ff */
[----:B------:R-:W-:-:S04]  /*0e40*/  IMAD R9, R8, R13, R9 ;  /* 0x0000000d08097224 */ /* 0x000fc800078e0209 */
[C---:B------:R-:W-:Y:S02]  /*0e50*/  IMAD R15, R9.reuse, UR10, R18 ;  /* 0x0000000a090f7c24 */ /* 0x040fe4000f8e0212 */
[----:B0-----:R-:W-:Y:S02]  /*0e60*/  IMAD R23, R9, UR10, R14 ;  /* 0x0000000a09177c24 */ /* 0x001fe4000f8e020e */
[C---:B------:R-:W-:Y:S02]  /*0e70*/  IMAD R17, R15.reuse, UR11, R22 ;  /* 0x0000000b0f117c24 */ /* 0x040fe4000f8e0216 */
[----:B--2---:R-:W-:Y:S02]  /*0e80*/  IMAD R9, R15, UR11, R16 ;  /* 0x0000000b0f097c24 */ /* 0x004fe4000f8e0210 */
[C---:B------:R-:W-:Y:S02]  /*0e90*/  IMAD R15, R23.reuse, UR11, R22 ;  /* 0x0000000b170f7c24 */ /* 0x040fe4000f8e0216 */
[----:B------:R-:W-:-:S02]  /*0ea0*/  IMAD R23, R23, UR11, R16 ;  /* 0x0000000b17177c24 */ /* 0x000fc4000f8e0210 */
[----:B-1----:R-:W-:-:S04]  /*0eb0*/  IMAD.WIDE R16, R17, 0x4, R2 ;  /* 0x0000000411107825 */ /* 0x002fc800078e0202 */
[--C-:B------:R-:W-:Y:S02]  /*0ec0*/  IMAD.WIDE R8, R9, 0x4, R2.reuse ;  /* 0x0000000409087825 */ /* 0x100fe400078e0202 */
[----:B------:R-:W2:Y:S02]  /*0ed0*/  LDG.E R16, desc[UR6][R16.64] ;  /* 0x0000000610107981 */ /* 0x000ea4000c1e1900 */
[--C-:B------:R-:W-:Y:S02]  /*0ee0*/  IMAD.WIDE R14, R15, 0x4, R2.reuse ;  /* 0x000000040f0e7825 */ /* 0x100fe400078e0202 */
[----:B------:R-:W2:Y:S02]  /*0ef0*/  LDG.E R9, desc[UR6][R8.64] ;  /* 0x0000000608097981 */ /* 0x000ea4000c1e1900 */
[----:B------:R-:W-:Y:S02]  /*0f00*/  IMAD.WIDE R2, R23, 0x4, R2 ;  /* 0x0000000417027825 */ /* 0x000fe400078e0202 */
[----:B------:R-:W3:Y:S04]  /*0f10*/  LDG.E R14, desc[UR6][R14.64] ;  /* 0x000000060e0e7981 */ /* 0x000ee8000c1e1900 */
[----:B------:R-:W3:Y:S01]  /*0f20*/  LDG.E R3, desc[UR6][R2.64] ;  /* 0x0000000602037981 */ /* 0x000ee2000c1e1900 */
[----:B------:R-:W-:-:S05]  /*0f30*/  I2FP.F32.S32 R23, R22 ;  /* 0x0000001600177245 */ /* 0x000fca0000201400 */
[----:B------:R-:W-:Y:S01]  /*0f40*/  FADD R27, R0, -R23 ;  /* 0x80000017001b7221 */ /* 0x000fe20000000000 */
[----:B------:R-:W-:-:S05]  /*0f50*/  I2FP.F32.S32 R18, R18 ;  /* 0x0000001200127245 */ /* 0x000fca0000201400 */
[----:B------:R-:W-:Y:S01]  /*0f60*/  FADD R18, R19, -R18 ;  /* 0x8000001213127221 */ /* 0x000fe20000000000 */
[----:B--2---:R-:W-:-:S04]  /*0f70*/  FADD R23, -R16, R9 ;  /* 0x0000000910177221 */ /* 0x004fc80000000100 */
[----:B------:R-:W-:Y:S01]  /*0f80*/  FFMA R23, R27, R23, R16 ;  /* 0x000000171b177223 */ /* 0x000fe20000000010 */
[----:B---3--:R-:W-:-:S04]  /*0f90*/  FADD R25, -R14, R3 ;  /* 0x000000030e197221 */ /* 0x008fc80000000100 */
[----:B------:R-:W-:-:S04]  /*0fa0*/  FFMA R0, R27, R25, R14 ;  /* 0x000000191b007223 */ /* 0x000fc8000000000e */
[----:B------:R-:W-:Y:S01]  /*0fb0*/  FADD R0, -R23, R0 ;  /* 0x0000000017007221 */ /* 0x000fe20000000100 */
[----:B------:R-:W-:-:S04]  /*0fc0*/  IMAD.WIDE R8, R4, 0x4, R20 ;  /* 0x0000000404087825 */ /* 0x000fc800078e0214 */
[----:B------:R-:W-:-:S05]  /*0fd0*/  FFMA R23, R18, R0, R23 ;  /* 0x0000000012177223 */ /* 0x000fca0000000017 */
[----:B------:R0:W-:Y:S01]  /*0fe0*/  STG.E desc[UR6][R8.64], R23 ;  /* 0x0000001708007986 */ /* 0x0001e2000c101906 */
[----:B------:R-:W-:Y:S05]  /*0ff0*/  BRA `(.L_x_4) ;  /* 0x00000000001c7947 */ /* 0x000fea0003800000 */
.L_x_8:
[----:B------:R-:W0:Y:S01]  /*1000*/  LDC R9, c[0x0][0x3b4] ;  /* 0x0000ed00ff097b82 */ /* 0x000e220000000800 */
[----:B------:R-:W-:-:S05]  /*1010*/  IMAD.WIDE R2, R4, 0x4, R20 ;  /* 0x0000000404027825 */ /* 0x000fca00078e0214 */
[----:B0-----:R1:W-:Y:S01]  /*1020*/  STG.E desc[UR6][R2.64], R9 ;  /* 0x0000000902007986 */ /* 0x0013e2000c101906 */
[----:B------:R-:W-:Y:S05]  /*1030*/  BRA `(.L_x_4) ;  /* 0x00000000000c7947 */ /* 0x000fea0003800000 */
.L_x_7:
[----:B------:R-:W0:Y:S01]  /*1040*/  LDC R9, c[0x0][0x3b4] ;  /* 0x0000ed00ff097b82 */ /* 0x000e220000000800 */
[----:B------:R-:W-:-:S05]  /*1050*/  IMAD.WIDE R2, R4, 0x4, R20 ;  /* 0x0000000404027825 */ /* 0x000fca00078e0214 */
[----:B0-----:R2:W-:Y:S02]  /*1060*/  STG.E desc[UR6][R2.64], R9 ;  /* 0x0000000902007986 */ /* 0x0015e4000c101906 */
.L_x_4:
[----:B------:R-:W-:Y:S05]  /*1070*/  BSYNC.RECONVERGENT B1 ;  /* 0x0000000000017941 */ /* 0x000fea0003800200 */
.L_x_3:
[----:B------:R-:W-:-:S04]  /*1080*/  IADD3 R4, PT, PT, R5, R4, RZ ;  /* 0x0000000405047210 */ /* 0x000fc80007ffe0ff */
[----:B------:R-:W-:-:S13]  /*1090*/  ISETP.GE.AND P0, PT, R4, UR5, PT ;  /* 0x0000000504007c0c */ /* 0x000fda000bf06270 */
[----:B------:R-:W-:Y:S05]  /*10a0*/  @!P0 BRA `(.L_x_9) ;  /* 0xfffffff0006c8947 */ /* 0x000fea000383ffff */
[----:B------:R-:W-:Y:S05]  /*10b0*/  BSYNC.RECONVERGENT B0 ;  /* 0x0000000000007941 */ /* 0x000fea0003800200 */
.L_x_2:
[----:B------:R-:W-:Y:S05]  /*10c0*/  EXIT ;  /* 0x000000000000794d */ /* 0x000fea0003800000 */
.L_x_1:
[----:B------:R-:W-:Y:S01]  /*10d0*/  BSSY.RECONVERGENT B0, `(.L_x_10) ;  /* 0x0000108000007945 */ /* 0x000fe20003800200 */
.L_x_19:
[----:B-1----:R-:W1:Y:S01]  /*10e0*/  LDC R11, c[0x0][0x3ac] ;  /* 0x0000eb00ff0b7b82 */ /* 0x002e620000000800 */
[----:B0-2--5:R-:W-:Y:S01]  /*10f0*/  IABS R13, R4 ;  /* 0x00000004000d7213 */ /* 0x025fe20000000000 */
[----:B------:R-:W-:Y:S06]  /*1100*/  BSSY.RECONVERGENT B1, `(.L_x_11) ;  /* 0x0000101000017945 */ /* 0x000fec0003800200 */
[----:B------:R-:W0:Y:S01]  /*1110*/  LDC R23, c[0x0][0x3a8] ;  /* 0x0000ea00ff177b82 */ /* 0x000e220000000800 */
[----:B-1----:R-:W-:-:S04]  /*1120*/  IABS R12, R11 ;  /* 0x0000000b000c7213 */ /* 0x002fc80000000000 */
[----:B------:R-:W1:Y:S08]  /*1130*/  I2F.RP R0, R12 ;  /* 0x0000000c00007306 */ /* 0x000e700000209400 */
[----:B-1----:R-:W1:Y:S02]  /*1140*/  MUFU.RCP R0, R0 ;  /* 0x0000000000007308 */ /* 0x002e640000001000 */
[----:B-1----:R-:W-:Y:S01]  /*1150*/  VIADD R2, R0, 0xffffffe ;  /* 0x0ffffffe00027836 */ /* 0x002fe20000000000 */
[----:B0-----:R-:W-:-:S05]  /*1160*/  IABS R0, R23 ;  /* 0x0000001700007213 */ /* 0x001fca0000000000 */
[----:B------:R0:W1:Y:S08]  /*1170*/  F2I.FTZ.U32.TRUNC.NTZ R3, R2 ;  /* 0x0000000200037305 */ /* 0x000070000021f000 */
[----:B------:R-:W2:Y:S01]  /*1180*/  I2F.RP R16, R0 ;  /* 0x0000000000107306 */ /* 0x000ea20000209400 */
[----:B0-----:R-:W-:Y:S01]  /*1190*/  MOV R2, RZ ;  /* 0x000000ff00027202 */ /* 0x001fe20000000f00 */
[----:B-1----:R-:W-:-:S04]  /*11a0*/  IMAD.MOV R17, RZ, RZ, -R3 ;  /* 0x000000ffff117224 */ /* 0x002fc800078e0a03 */
[----:B------:R-:W-:-:S04]  /*11b0*/  IMAD R17, R17, R12, RZ ;  /* 0x0000000c11117224 */ /* 0x000fc800078e02ff */
[----:B------:R-:W-:Y:S01]  /*11c0*/  IMAD.HI.U32 R20, R3, R17, R2 ;  /* 0x0000001103147227 */ /* 0x000fe200078e0002 */
[----:B--2---:R-:W0:Y:S01]  /*11d0*/  MUFU.RCP R16, R16 ;  /* 0x0000001000107308 */ /* 0x004e220000001000 */
[----:B------:R-:W-:-:S04]  /*11e0*/  LOP3.LUT R2, R4, R11, RZ, 0x3c, !PT ;  /* 0x0000000b04027212 */ /* 0x000fc800078e3cff */
[----:B------:R-:W-:Y:S01]  /*11f0*/  IMAD.HI.U32 R20, R20, R13, RZ ;  /* 0x0000000d14147227 */ /* 0x000fe200078e00ff */
[----:B------:R-:W-:-:S03]  /*1200*/  ISETP.GE.AND P2, PT, R2, RZ, PT ;  /* 0x000000ff0200720c */ /* 0x000fc60003f46270 */
[----:B------:R-:W-:Y:S02]  /*1210*/  IMAD.MOV R3, RZ, RZ, -R20 ;  /* 0x000000ffff037224 */ /* 0x000fe400078e0a14 */
[----:B------:R-:W-:Y:S02]  /*1220*/  IMAD.MOV.U32 R2, RZ, RZ, RZ ;  /* 0x000000ffff027224 */ /* 0x000fe400078e00ff */
[----:B------:R-:W-:Y:S01]  /*1230*/  IMAD R3, R12, R3, R13 ;  /* 0x000000030c037224 */ /* 0x000fe200078e020d */
[----:B0-----:R-:W-:-:S04]  /*1240*/  IADD3 R13, PT, PT, R16, 0xffffffe, RZ ;  /* 0x0ffffffe100d7810 */ /* 0x001fc80007ffe0ff */
[----:B------:R-:W-:-:S13]  /*1250*/  ISETP.GT.U32.AND P1, PT, R12, R3, PT ;  /* 0x000000030c00720c */ /* 0x000fda0003f24070 */
[----:B------:R-:W-:Y:S02]  /*1260*/  @!P1 IMAD.IADD R3, R3, 0x1, -R12 ;  /* 0x0000000103039824 */ /* 0x000fe400078e0a0c */
[----:B------:R-:W-:Y:S01]  /*1270*/  @!P1 VIADD R20, R20, 0x1 ;  /* 0x0000000114149836 */ /* 0x000fe20000000000 */
[----:B------:R-:W-:Y:S02]  /*1280*/  ISETP.NE.AND P1, PT, R11, RZ, PT ;  /* 0x000000ff0b00720c */ /* 0x000fe40003f25270 */
[----:B------:R-:W-:Y:S02]  /*1290*/  ISETP.GE.U32.AND P0, PT, R3, R12, PT ;  /* 0x0000000c0300720c */ /* 0x000fe40003f06070 */
[----:B------:R3:W0:Y:S02]  /*12a0*/  F2I.FTZ.U32.TRUNC.NTZ R3, R13 ;  /* 0x0000000d00037305 */ /* 0x000624000021f000 */
[----:B---3--:R-:W-:-:S09]  /*12b0*/  IABS R13, R9 ;  /* 0x00000009000d7213 */ /* 0x008fd20000000000 */
[----:B------:R-:W-:Y:S01]  /*12c0*/  @P0 VIADD R20, R20, 0x1 ;  /* 0x0000000114140836 */ /* 0x000fe20000000000 */
[----:B------:R-:W1:Y:S01]  /*12d0*/  I2F.RP R16, R13 ;  /* 0x0000000d00107306 */ /* 0x000e620000209400 */
[----:B0-----:R-:W-:Y:S02]  /*12e0*/  IADD3 R17, PT, PT, RZ, -R3, RZ ;  /* 0x80000003ff117210 */ /* 0x001fe40007ffe0ff */
[----:B------:R-:W-:Y:S01]  /*12f0*/  @!P2 IMAD.MOV R20, RZ, RZ, -R20 ;  /* 0x000000ffff14a224 */ /* 0x000fe200078e0a14 */
[----:B------:R-:W-:Y:S02]  /*1300*/  @!P1 LOP3.LUT R20, RZ, R11, RZ, 0x33, !PT ;  /* 0x0000000bff149212 */ /* 0x000fe400078e33ff */
[----:B------:R-:W-:Y:S02]  /*1310*/  IMAD R17, R17, R0, RZ ;  /* 0x0000000011117224 */ /* 0x000fe400078e02ff */
[----:B------:R-:W-:Y:S02]  /*1320*/  IABS R12, R20 ;  /* 0x00000014000c7213 */ /* 0x000fe40000000000 */
[----:B------:R-:W-:-:S02]  /*1330*/  IMAD.HI.U32 R2, R3, R17, R2 ;  /* 0x0000001103027227 */ /* 0x000fc400078e0002 */
[----:B------:R-:W-:Y:S01]  /*1340*/  MOV R3, R12 ;  /* 0x0000000c00037202 */ /* 0x000fe20000000f00 */
[----:B-1----:R-:W0:Y:S04]  /*1350*/  MUFU.RCP R16, R16 ;  /* 0x0000001000107308 */ /* 0x002e280000001000 */
[----:B------:R-:W-:-:S04]  /*1360*/  IMAD.HI.U32 R12, R2, R3, RZ ;  /* 0x00000003020c7227 */ /* 0x000fc800078e00ff */
[----:B------:R-:W-:-:S04]  /*1370*/  IMAD.MOV R2, RZ, RZ, -R12 ;  /* 0x000000ffff027224 */ /* 0x000fc800078e0a0c */
[----:B------:R-:W-:Y:S01]  /*1380*/  IMAD R3, R0, R2, R3 ;  /* 0x0000000200037224 */ /* 0x000fe200078e0203 */
[----:B------:R-:W-:-:S04]  /*1390*/  LOP3.LUT R2, R20, R23, RZ, 0x3c, !PT ;  /* 0x0000001714027212 */ /* 0x000fc800078e3cff */
[----:B------:R-:W-:Y:S02]  /*13a0*/  ISETP.GT.U32.AND P1, PT, R0, R3, PT ;  /* 0x000000030000720c */ /* 0x000fe40003f24070 */
[----:B0-----:R-:W-:Y:S02]  /*13b0*/  IADD3 R17, PT, PT, R16, 0xffffffe, RZ ;  /* 0x0ffffffe10117810 */ /* 0x001fe40007ffe0ff */
[----:B------:R-:W-:-:S09]  /*13c0*/  ISETP.GE.AND P2, PT, R2, RZ, PT ;  /* 0x000000ff0200720c */ /* 0x000fd20003f46270 */
[----:B------:R-:W-:Y:S02]  /*13d0*/  @!P1 IMAD.IADD R3, R3, 0x1, -R0 ;  /* 0x0000000103039824 */ /* 0x000fe400078e0a00 */
[----:B------:R-:W-:Y:S01]  /*13e0*/  @!P1 VIADD R12, R12, 0x1 ;  /* 0x000000010c0c9836 */ /* 0x000fe20000000000 */
[----:B------:R-:W-:Y:S02]  /*13f0*/  ISETP.NE.AND P1, PT, R23, RZ, PT ;  /* 0x000000ff1700720c */ /* 0x000fe40003f25270 */
[----:B------:R-:W-:Y:S02]  /*1400*/  ISETP.GE.U32.AND P0, PT, R3, R0, PT ;  /* 0x000000000300720c */ /* 0x000fe40003f06070 */
[----:B------:R-:W0:Y:S01]  /*1410*/  F2I.FTZ.U32.TRUNC.NTZ R3, R17 ;  /* 0x0000001100037305 */ /* 0x000e22000021f000 */
[----:B------:R-:W1:Y:S10]  /*1420*/  LDC R0, c[0x0][0x398] ;  /* 0x0000e600ff007b82 */ /* 0x000e740000000800 */
[----:B------:R-:W-:Y:S01]  /*1430*/  @P0 VIADD R12, R12, 0x1 ;  /* 0x000000010c0c0836 */ /* 0x000fe20000000000 */
[----:B0-----:R-:W-:-:S03]  /*1440*/  IADD3 R2, PT, PT, RZ, -R3, RZ ;  /* 0x80000003ff027210 */ /* 0x001fc60007ffe0ff */
[----:B------:R-:W-:Y:S01]  /*1450*/  @!P2 IMAD.MOV R12, RZ, RZ, -R12 ;  /* 0x000000ffff0ca224 */ /* 0x000fe200078e0a0c */
[----:B------:R-:W-:Y:S01]  /*1460*/  @!P1 LOP3.LUT R12, RZ, R23, RZ, 0x33, !PT ;  /* 0x00000017ff0c9212 */ /* 0x000fe200078e33ff */
[----:B------:R-:W-:-:S03]  /*1470*/  IMAD R17, R2, R13, RZ ;  /* 0x0000000d02117224 */ /* 0x000fc600078e02ff */
[----:B------:R-:W-:Y:S01]  /*1480*/  IABS R18, R12 ;  /* 0x0000000c00127213 */ /* 0x000fe20000000000 */
[----:B------:R-:W-:Y:S01]  /*1490*/  IMAD.MOV.U32 R2, RZ, RZ, RZ ;  /* 0x000000ffff027224 */ /* 0x000fe200078e00ff */
[----:B-1----:R-:W-:-:S03]  /*14a0*/  IABS R16, R0 ;  /* 0x0000000000107213 */ /* 0x002fc60000000000 */
[----:B------:R-:W-:Y:S01]  /*14b0*/  IMAD.HI.U32 R17, R3, R17, R2 ;  /* 0x0000001103117227 */ /* 0x000fe200078e0002 */
[----:B------:R-:W0:Y:S05]  /*14c0*/  I2F.RP R19, R16 ;  /* 0x0000001000137306 */ /* 0x000e2a0000209400 */
[----:B------:R-:W-:-:S05]  /*14d0*/  IMAD.HI.U32 R2, R17, R18, RZ ;  /* 0x0000001211027227 */ /* 0x000fca00078e00ff */
[----:B------:R-:W-:-:S05]  /*14e0*/  IADD3 R3, PT, PT, -R2, RZ, RZ ;  /* 0x000000ff02037210 */ /* 0x000fca0007ffe1ff */
[C---:B------:R-:W-:Y:S01]  /*14f0*/  IMAD R18, R13.reuse, R3, R18 ;  /* 0x000000030d127224 */ /* 0x040fe200078e0212 */
[----:B0-----:R-:W0:Y:S04]  /*1500*/  MUFU.RCP R19, R19 ;  /* 0x0000001300137308 */ /* 0x001e280000001000 */
[----:B------:R-:W-:-:S13]  /*1510*/  ISETP.GT.U32.AND P1, PT, R13, R18, PT ;  /* 0x000000120d00720c */ /* 0x000fda0003f24070 */
[----:B------:R-:W-:Y:S01]  /*1520*/  @!P1 IMAD.IADD R18, R18, 0x1, -R13 ;  /* 0x0000000112129824 */ /* 0x000fe200078e0a0d */
[----:B------:R-:W-:Y:S01]  /*1530*/  @!P1 IADD3 R2, PT, PT, R2, 0x1, RZ ;  /* 0x0000000102029810 */ /* 0x000fe20007ffe0ff */
[----:B0-----:R-:W-:Y:S01]  /*1540*/  VIADD R3, R19, 0xffffffe ;  /* 0x0ffffffe13037836 */ /* 0x001fe20000000000 */
[----:B------:R-:W-:Y:S02]  /*1550*/  ISETP.NE.AND P1, PT, R9, RZ, PT ;  /* 0x000000ff0900720c */ /* 0x000fe40003f25270 */
[----:B------:R-:W-:Y:S02]  /*1560*/  ISETP.GE.U32.AND P0, PT, R18, R13, PT ;  /* 0x0000000d1200720c */ /* 0x000fe40003f06070 */
[----:B------:R-:W-:Y:S01]  /*1570*/  LOP3.LUT R13, R12, R9, RZ, 0x3c, !PT ;  /* 0x000000090c0d7212 */ /* 0x000fe200078e3cff */
[----:B------:R-:W0:Y:S03]  /*1580*/  F2I.FTZ.U32.TRUNC.NTZ R3, R3 ;  /* 0x0000000300037305 */ /* 0x000e26000021f000 */
[----:B------:R-:W-:-:S07]  /*1590*/  ISETP.GE.AND P2, PT, R13, RZ, PT ;  /* 0x000000ff0d00720c */ /* 0x000fce0003f46270 */
[----:B------:R-:W-:-:S04]  /*15a0*/  @P0 VIADD R2, R2, 0x1 ;  /* 0x0000000102020836 */ /* 0x000fc80000000000 */
[----:B------:R-:W-:Y:S01]  /*15b0*/  IMAD.MOV.U32 R13, RZ, RZ, R2 ;  /* 0x000000ffff0d7224 */ /* 0x000fe200078e0002 */
[----:B0-----:R-:W-:Y:S01]  /*15c0*/  IADD3 R17, PT, PT, RZ, -R3, RZ ;  /* 0x80000003ff117210 */ /* 0x001fe20007ffe0ff */
[----:B------:R-:W-:Y:S02]  /*15d0*/  IMAD.MOV.U32 R2, RZ, RZ, RZ ;  /* 0x000000ffff027224 */ /* 0x000fe400078e00ff */
[----:B------:R-:W-:Y:S01]  /*15e0*/  @!P2 IMAD.MOV R13, RZ, RZ, -R13 ;  /* 0x000000ffff0da224 */ /* 0x000fe200078e0a0d */
[----:B------:R-:W-:Y:S01]  /*15f0*/  @!P1 LOP3.LUT R13, RZ, R9, RZ, 0x33, !PT ;  /* 0x00000009ff0d9212 */ /* 0x000fe200078e33ff */
[----:B------:R-:W-:-:S03]  /*1600*/  IMAD R17, R17, R16, RZ ;  /* 0x0000001011117224 */ /* 0x000fc600078e02ff */
[----:B------:R-:W-:Y:S01]  /*1610*/  IABS R18, R13 ;  /* 0x0000000d00127213 */ /* 0x000fe20000000000 */
[----:B------:R-:W-:-:S03]  /*1620*/  IMAD.HI.U32 R2, R3, R17, R2 ;  /* 0x0000001103027227 */ /* 0x000fc600078e0002 */
[----:B------:R-:W-:-:S05]  /*1630*/  MOV R3, R18 ;  /* 0x0000001200037202 */ /* 0x000fca0000000f00 */
[----:B------:R-:W-:-:S04]  /*1640*/  IMAD.HI.U32 R17, R2, R3, RZ ;  /* 0x0000000302117227 */ /* 0x000fc800078e00ff */
[----:B------:R-:W-:-:S04]  /*1650*/  IMAD.MOV R2, RZ, RZ, -R17 ;  /* 0x000000ffff027224 */ /* 0x000fc800078e0a11 */
[----:B------:R-:W-:Y:S01]  /*1660*/  IMAD R3, R16, R2, R3 ;  /* 0x0000000210037224 */ /* 0x000fe200078e0203 */
[C---:B------:R-:W-:Y:S01]  /*1670*/  LOP3.LUT R2, R13.reuse, R0, RZ, 0x3c, !PT ;  /* 0x000000000d027212 */ /* 0x040fe200078e3cff */
[----:B------:R-:W-:-:S03]  /*1680*/  IMAD.SHL.U32 R13, R13, 0x4, RZ ;  /* 0x000000040d0d7824 */ /* 0x000fc600078e00ff */
[----:B------:R-:W-:Y:S02]  /*1690*/  ISETP.GT.U32.AND P1, PT, R16, R3, PT ;  /* 0x000000031000720c */ /* 0x000fe40003f24070 */
[----:B------:R-:W-:-:S11]  /*16a0*/  ISETP.GE.AND P2, PT, R2, RZ, PT ;  /* 0x000000ff0200720c */ /* 0x000fd60003f46270 */
[----:B------:R-:W-:Y:S01]  /*16b0*/  @!P1 IMAD.IADD R3, R3, 0x1, -R16 ;  /* 0x0000000103039824 */ /* 0x000fe200078e0a10 */
[----:B------:R-:W-:Y:S02]  /*16c0*/  @!P1 IADD3 R17, PT, PT, R17, 0x1, RZ ;  /* 0x0000000111119810 */ /* 0x000fe40007ffe0ff */
[----:B------:R-:W-:Y:S02]  /*16d0*/  ISETP.NE.AND P1, PT, R0, RZ, PT ;  /* 0x000000ff0000720c */ /* 0x000fe40003f25270 */
[----:B------:R-:W-:Y:S02]  /*16e0*/  ISETP.GE.U32.AND P0, PT, R3, R16, PT ;  /* 0x000000100300720c */ /* 0x000fe40003f06070 */
[----:B------:R-:W0:Y:S11]  /*16f0*/  LDC.64 R2, c[0x0][0x390] ;  /* 0x0000e400ff027b82 */ /* 0x000e360000000a00 */
[----:B------:R-:W-:-:S04]  /*1700*/  @P0 VIADD R17, R17, 0x1 ;  /* 0x0000000111110836 */ /* 0x000fc80000000000 */
[----:B------:R-:W-:-:S05]  /*1710*/  IMAD.MOV.U32 R16, RZ, RZ, R17 ;  /* 0x000000ffff107224 */ /* 0x000fca00078e0011 */
[----:B------:R-:W-:Y:S02]  /*1720*/  @!P2 IADD3 R16, PT, PT, -R16, RZ, RZ ;  /* 0x000000ff1010a210 */ /* 0x000fe40007ffe1ff */
[----:B------:R-:W-:Y:S01]  /*1730*/  @!P1 LOP3.LUT R16, RZ, R0, RZ, 0x33, !PT ;  /* 0x00000000ff109212 */ /* 0x000fe200078e33ff */
[----:B0-----:R-:W-:-:S03]  /*1740*/  IMAD.WIDE R2, R13, 0x4, R2 ;  /* 0x000000040d027825 */ /* 0x001fc600078e0202 */
[----:B------:R-:W-:-:S04]  /*1750*/  ISETP.GE.AND P0, PT, R16, UR12, PT ;  /* 0x0000000c10007c0c */ /* 0x000fc8000bf06270 */
[----:B------:R-:W-:-:S13]  /*1760*/  ISETP.LT.OR P0, PT, R16, RZ, P0 ;  /* 0x000000ff1000720c */ /* 0x000fda0000701670 */
[----:B------:R-:W-:Y:S05]  /*1770*/  @P0 BRA `(.L_x_12) ;  /* 0x0000000800640947 */ /* 0x000fea0003800000 */
[----:B------:R-:W2:Y:S04]  /*1780*/  LDG.E R0, desc[UR6][R2.64+0x8] ;  /* 0x0000080602007981 */ /* 0x000ea8000c1e1900 */
[----:B------:R-:W2:Y:S04]  /*1790*/  LDG.E R21, desc[UR6][R2.64] ;  /* 0x0000000602157981 */ /* 0x000ea8000c1e1900 */
[----:B------:R0:W5:Y:S04]  /*17a0*/  LDG.E R18, desc[UR6][R2.64+0x4] ;  /* 0x0000040602127981 */ /* 0x000168000c1e1900 */
[----:B------:R0:W5:Y:S01]  /*17b0*/  LDG.E R13, desc[UR6][R2.64+0xc] ;  /* 0x00000c06020d7981 */ /* 0x000162000c1e1900 */
[----:B------:R-:W1:Y:S01]  /*17c0*/  MUFU.RCP R19, R10 ;  /* 0x0000000a00137308 */ /* 0x000e620000001000 */
[----:B------:R-:W-:Y:S01]  /*17d0*/  BSSY.RECONVERGENT B2, `(.L_x_13) ;  /* 0x000000e000027945 */ /* 0x000fe20003800200 */
[----:B--2---:R-:W-:Y:S01]  /*17e0*/  FADD R17, R0, -R21 ;  /* 0x8000001500117221 */ /* 0x004fe20000000000 */
[----:B-1----:R-:W-:-:S03]  /*17f0*/  FFMA R0, R19, -R10, 1 ;  /* 0x3f80000013007423 */ /* 0x002fc6000000080a */
[----:B------:R-:W-:Y:S01]  /*1800*/  FMUL R17, R6, R17 ;  /* 0x0000001106117220 */ /* 0x000fe20000400000 */
[----:B------:R-:W-:-:S03]  /*1810*/  FFMA R22, R19, R0, R19 ;  /* 0x0000000013167223 */ /* 0x000fc60000000013 */
[----:B------:R-:W1:Y:S01]  /*1820*/  FCHK P0, R17, R10 ;  /* 0x0000000a11007302 */ /* 0x000e620000000000 */
[----:B------:R-:W-:-:S04]  /*1830*/  FFMA R0, R17, R22, RZ ;  /* 0x0000001611007223 */ /* 0x000fc800000000ff */
[----:B------:R-:W-:-:S04]  /*1840*/  FFMA R19, R0, -R10, R17 ;  /* 0x8000000a00137223 */ /* 0x000fc80000000011 */
[----:B------:R-:W-:Y:S01]  /*1850*/  FFMA R0, R19, R22, R0 ;  /* 0x0000001613007223 */ /* 0x000fe20000000000 */
[----:B01----:R-:W-:Y:S06]  /*1860*/  @!P0 BRA `(.L_x_14) ;  /* 0x0000000000108947 */ /* 0x003fec0003800000 */
[----:B------:R-:W-:Y:S01]  /*1870*/  IMAD.MOV.U32 R3, RZ, RZ, R17 ;  /* 0x000000ffff037224 */ /* 0x000fe200078e0011 */
[----:B------:R-:W-:Y:S02]  /*1880*/  MOV R0, R10 ;  /* 0x0000000a00007202 */ /* 0x000fe40000000f00 */
[----:B------:R-:W-:-:S07]  /*1890*/  MOV R2, 0x18b0 ;  /* 0x000018b000027802 */ /* 0x000fce0000000f00 */
[----:B-----5:R-:W-:Y:S05]  /*18a0*/  CALL.REL.NOINC `($__internal_0_$__cuda_sm3x_div_rn_noftz_f32_slowpath) ;  /* 0x0000002000987944 */ /* 0x020fea0003c00000 */
.L_x_14:
[----:B------:R-:W-:Y:S05]  /*18b0*/  BSYNC.RECONVERGENT B2 ;  /* 0x0000000000027941 */ /* 0x000fea0003800200 */
.L_x_13:
[----:B------:R-:W-:Y:S02]  /*18c0*/  IABS R17, R23 ;  /* 0x0000001700117213 */ /* 0x000fe40000000000 */
[----:B------:R-:W-:Y:S02]  /*18d0*/  ISETP.GE.AND P1, PT, R20, RZ, PT ;  /* 0x000000ff1400720c */ /* 0x000fe40003f26270 */
[----:B------:R-:W0:Y:S01]  /*18e0*/  I2F.RP R19, R17 ;  /* 0x0000001100137306 */ /* 0x000e220000209400 */
[----:B------:R-:W-:-:S07]  /*18f0*/  ISETP.NE.AND P2, PT, R23, RZ, PT ;  /* 0x000000ff1700720c */ /* 0x000fce0003f45270 */
[----:B0-----:R-:W0:Y:S02]  /*1900*/  MUFU.RCP R19, R19 ;  /* 0x0000001300137308 */ /* 0x001e240000001000 */
[----:B0-----:R-:W-:-:S06]  /*1910*/  VIADD R2, R19, 0xffffffe ;  /* 0x0ffffffe13027836 */ /* 0x001fcc0000000000 */
[----:B------:R0:W1:Y:S02]  /*1920*/  F2I.FTZ.U32.TRUNC.NTZ R3, R2 ;  /* 0x0000000200037305 */ /* 0x000064000021f000 */
[----:B0-----:R-:W-:Y:S02]  /*1930*/  HFMA2 R2, -RZ, RZ, 0, 0 ;  /* 0x00000000ff027431 */ /* 0x001fe400000001ff */
[----:B-1----:R-:W-:-:S04]  /*1940*/  IMAD.MOV R22, RZ, RZ, -R3 ;  /* 0x000000ffff167224 */ /* 0x002fc800078e0a03 */
[----:B------:R-:W-:Y:S01]  /*1950*/  IMAD R25, R22, R17, RZ ;  /* 0x0000001116197224 */ /* 0x000fe200078e02ff */
[----:B------:R-:W-:Y:S02]  /*1960*/  IABS R22, R20 ;  /* 0x0000001400167213 */ /* 0x000fe40000000000 */
[----:B------:R-:W0:Y:S01]  /*1970*/  LDC R20, c[0x0][0x3b4] ;  /* 0x0000ed00ff147b82 */ /* 0x000e220000000800 */
[----:B------:R-:W-:-:S06]  /*1980*/  IMAD.HI.U32 R25, R3, R25, R2 ;  /* 0x0000001903197227 */ /* 0x000fcc00078e0002 */
[----:B------:R-:W-:-:S04]  /*1990*/  IMAD.HI.U32 R25, R25, R22, RZ ;  /* 0x0000001619197227 */ /* 0x000fc800078e00ff */
[----:B------:R-:W-:-:S04]  /*19a0*/  IMAD.MOV R25, RZ, RZ, -R25 ;  /* 0x000000ffff197224 */ /* 0x000fc800078e0a19 */
[----:B------:R-:W-:-:S05]  /*19b0*/  IMAD R2, R17, R25, R22 ;  /* 0x0000001911027224 */ /* 0x000fca00078e0216 */
[----:B------:R-:W-:-:S13]  /*19c0*/  ISETP.GT.U32.AND P0, PT, R17, R2, PT ;  /* 0x000000021100720c */ /* 0x000fda0003f04070 */
[----:B------:R-:W-:-:S05]  /*19d0*/  @!P0 IMAD.IADD R2, R2, 0x1, -R17 ;  /* 0x0000000102028824 */ /* 0x000fca00078e0a11 */
[----:B------:R-:W-:-:S13]  /*19e0*/  ISETP.GT.U32.AND P0, PT, R17, R2, PT ;  /* 0x000000021100720c */ /* 0x000fda0003f04070 */
[----:B------:R-:W-:-:S05]  /*19f0*/  @!P0 IADD3 R2, PT, PT, R2, -R17, RZ ;  /* 0x8000001102028210 */ /* 0x000fca0007ffe0ff */
[----:B------:R-:W-:Y:S01]  /*1a00*/  @!P1 IMAD.MOV R2, RZ, RZ, -R2 ;  /* 0x000000ffff029224 */ /* 0x000fe200078e0a02 */
[----:B------:R-:W-:-:S04]  /*1a10*/  @!P2 LOP3.LUT R2, RZ, R23, RZ, 0x33, !PT ;  /* 0x00000017ff02a212 */ /* 0x000fc800078e33ff */
[----:B------:R-:W-:-:S05]  /*1a20*/  I2FP.F32.S32 R3, R2 ;  /* 0x0000000200037245 */ /* 0x000fca0000201400 */
[----:B------:R-:W-:-:S04]  /*1a30*/  FMUL R3, R3, R0 ;  /* 0x0000000003037220 */ /* 0x000fc80000400000 */
[----:B------:R-:W-:-:S05]  /*1a40*/  FFMA R21, R6, R21, R3 ;  /* 0x0000001506157223 */ /* 0x000fca0000000003 */
[----:B------:R-:W-:-:S04]  /*1a50*/  FSETP.GT.AND P0, PT, R21, R6, PT ;  /* 0x000000061500720b */ /* 0x000fc80003f04000 */
[----:B------:R-:W-:-:S13]  /*1a60*/  FSETP.LT.OR P0, PT, R21, RZ, P0 ;  /* 0x000000ff1500720b */ /* 0x000fda0000701400 */
[----:B0-----:R-:W-:Y:S05]  /*1a70*/  @P0 BRA `(.L_x_15) ;  /* 0x00000004009c0947 */ /* 0x001fea0003800000 */
[----:B------:R-:W-:Y:S01]  /*1a80*/  IABS R0, R11 ;  /* 0x0000000b00007213 */ /* 0x000fe20000000000 */
[----:B------:R-:W-:Y:S01]  /*1a90*/  BSSY.RECONVERGENT B2, `(.L_x_16) ;  /* 0x0000026000027945 */ /* 0x000fe20003800200 */
[----:B------:R-:W-:Y:S02]  /*1aa0*/  IABS R22, R4 ;  /* 0x0000000400167213 */ /* 0x000fe40000000000 */
[----:B------:R-:W0:Y:S01]  /*1ab0*/  I2F.RP R17, R0 ;  /* 0x0000000000117306 */ /* 0x000e220000209400 */
[----:B------:R-:W-:Y:S02]  /*1ac0*/  ISETP.GE.AND P1, PT, R4, RZ, PT ;  /* 0x000000ff0400720c */ /* 0x000fe40003f26270 */
[----:B------:R-:W-:-:S05]  /*1ad0*/  ISETP.NE.AND P2, PT, R11, RZ, PT ;  /* 0x000000ff0b00720c */ /* 0x000fca0003f45270 */
[----:B0-----:R-:W0:Y:S02]  /*1ae0*/  MUFU.RCP R17, R17 ;  /* 0x0000001100117308 */ /* 0x001e240000001000 */
[----:B0-----:R-:W-:-:S06]  /*1af0*/  VIADD R2, R17, 0xffffffe ;  /* 0x0ffffffe11027836 */ /* 0x001fcc0000000000 */
[----:B------:R-:W-:Y:S08]  /*1b00*/  MUFU.RCP R17, R8 ;  /* 0x0000000800117308 */ /* 0x000ff00000001000 */
[----:B------:R0:W1:Y:S02]  /*1b10*/  F2I.FTZ.U32.TRUNC.NTZ R3, R2 ;  /* 0x0000000200037305 */ /* 0x000064000021f000 */
[----:B0-----:R-:W-:Y:S01]  /*1b20*/  IMAD.MOV.U32 R2, RZ, RZ, RZ ;  /* 0x000000ffff027224 */ /* 0x001fe200078e00ff */
[----:B-1----:R-:W-:-:S05]  /*1b30*/  IADD3 R19, PT, PT, RZ, -R3, RZ ;  /* 0x80000003ff137210 */ /* 0x002fca0007ffe0ff */
[----:B------:R-:W-:-:S04]  /*1b40*/  IMAD R19, R19, R0, RZ ;  /* 0x0000000013137224 */ /* 0x000fc800078e02ff */
[----:B------:R-:W-:-:S04]  /*1b50*/  IMAD.HI.U32 R19, R3, R19, R2 ;  /* 0x0000001303137227 */ /* 0x000fc800078e0002 */
[----:B-----5:R-:W-:Y:S01]  /*1b60*/  FADD R2, -R18, R13 ;  /* 0x0000000d12027221 */ /* 0x020fe20000000100 */
[----:B------:R-:W-:Y:S02]  /*1b70*/  IMAD.MOV.U32 R3, RZ, RZ, R22 ;  /* 0x000000ffff037224 */ /* 0x000fe400078e0016 */
[----:B------:R-:W-:Y:S02]  /*1b80*/  FFMA R22, -R8, R17, 1 ;  /* 0x3f80000008167423 */ /* 0x000fe40000000111 */
[----:B------:R-:W-:-:S04]  /*1b90*/  IMAD.HI.U32 R19, R19, R3, RZ ;  /* 0x0000000313137227 */ /* 0x000fc800078e00ff */
[----:B------:R-:W-:Y:S01]  /*1ba0*/  FFMA R22, R17, R22, R17 ;  /* 0x0000001611167223 */ /* 0x000fe20000000011 */
[----:B------:R-:W-:-:S05]  /*1bb0*/  IADD3 R19, PT, PT, -R19, RZ, RZ ;  /* 0x000000ff13137210 */ /* 0x000fca0007ffe1ff */
[----:B------:R-:W-:Y:S02]  /*1bc0*/  IMAD R19, R0, R19, R3 ;  /* 0x0000001300137224 */ /* 0x000fe400078e0203 */
[----:B------:R-:W-:-:S03]  /*1bd0*/  FMUL R3, R7, R2 ;  /* 0x0000000207037220 */ /* 0x000fc60000400000 */
[----:B------:R-:W-:Y:S01]  /*1be0*/  ISETP.GT.U32.AND P0, PT, R0, R19, PT ;  /* 0x000000130000720c */ /* 0x000fe20003f04070 */
[----:B------:R-:W-:-:S04]  /*1bf0*/  FFMA R13, R3, R22, RZ ;  /* 0x00000016030d7223 */ /* 0x000fc800000000ff */
[----:B------:R-:W-:-:S04]  /*1c00*/  FFMA R2, -R8, R13, R3 ;  /* 0x0000000d08027223 */ /* 0x000fc80000000103 */
[----:B------:R-:W-:-:S04]  /*1c10*/  FFMA R2, R22, R2, R13 ;  /* 0x0000000216027223 */ /* 0x000fc8000000000d */
[----:B------:R-:W-:-:S05]  /*1c20*/  @!P0 IMAD.IADD R19, R19, 0x1, -R0 ;  /* 0x0000000113138824 */ /* 0x000fca00078e0a00 */
[----:B------:R-:W-:-:S13]  /*1c30*/  ISETP.GT.U32.AND P0, PT, R0, R19, PT ;  /* 0x000000130000720c */ /* 0x000fda0003f04070 */
[----:B------:R-:W-:Y:S01]  /*1c40*/  @!P0 IMAD.IADD R19, R19, 0x1, -R0 ;  /* 0x0000000113138824 */ /* 0x000fe200078e0a00 */
[----:B------:R-:W0:Y:S04]  /*1c50*/  FCHK P0, R3, R8 ;  /* 0x0000000803007302 */ /* 0x000e280000000000 */
[----:B------:R-:W-:-:S05]  /*1c60*/  MOV R0, R19 ;  /* 0x0000001300007202 */ /* 0x000fca0000000f00 */
[----:B------:R-:W-:Y:S01]  /*1c70*/  @!P1 IMAD.MOV R0, RZ, RZ, -R0 ;  /* 0x000000ffff009224 */ /* 0x000fe200078e0a00 */
[----:B------:R-:W-:-:S04]  /*1c80*/  @!P2 LOP3.LUT R0, RZ, R11, RZ, 0x33, !PT ;  /* 0x0000000bff00a212 */ /* 0x000fc800078e33ff */
[----:B------:R-:W-:Y:S01]  /*1c90*/  I2FP.F32.S32 R11, R0 ;  /* 0x00000000000b7245 */ /* 0x000fe20000201400 */
[----:B0-----:R-:W-:Y:S06]  /*1ca0*/  @!P0 BRA `(.L_x_17) ;  /* 0x0000000000108947 */ /* 0x001fec0003800000 */
[----:B------:R-:W-:Y:S01]  /*1cb0*/  IMAD.MOV.U32 R0, RZ, RZ, R8 ;  /* 0x000000ffff007224 */ /* 0x000fe200078e0008 */
[----:B------:R-:W-:-:S07]  /*1cc0*/  MOV R2, 0x1ce0 ;  /* 0x00001ce000027802 */ /* 0x000fce0000000f00 */
[----:B------:R-:W-:Y:S05]  /*1cd0*/  CALL.REL.NOINC `($__internal_0_$__cuda_sm3x_div_rn_noftz_f32_slowpath) ;  /* 0x0000001c008c7944 */ /* 0x000fea0003c00000 */
[----:B------:R-:W-:-:S07]  /*1ce0*/  MOV R2, R0 ;  /* 0x0000000000027202 */ /* 0x000fce0000000f00 */
.L_x_17:
[----:B------:R-:W-:Y:S05]  /*1cf0*/  BSYNC.RECONVERGENT B2 ;  /* 0x0000000000027941 */ /* 0x000fea0003800200 */
.L_x_16:
[----:B------:R-:W-:-:S04]  /*1d00*/  FMUL R0, R11, R2 ;  /* 0x000000020b007220 */ /* 0x000fc80000400000 */
[----:B------:R-:W-:-:S05]  /*1d10*/  FFMA R0, R7, R18, R0 ;  /* 0x0000001207007223 */ /* 0x000fca0000000000 */
[----:B------:R-:W-:-:S04]  /*1d20*/  FSETP.GT.AND P0, PT, R0, R7, PT ;  /* 0x000000070000720b */ /* 0x000fc80003f04000 */
[----:B------:R-:W-:-:S13]  /*1d30*/  FSETP.LT.OR P0, PT, R0, RZ, P0 ;  /* 0x000000ff0000720b */ /* 0x000fda0000701400 */
[----:B------:R-:W-:Y:S05]  /*1d40*/  @P0 BRA `(.L_x_18) ;  /* 0x0000000000dc0947 */ /* 0x000fea0003800000 */
[----:B------:R-:W-:Y:S01]  /*1d50*/  IABS R13, R9 ;  /* 0x00000009000d7213 */ /* 0x000fe20000000000 */
[----:B------:R-:W-:Y:S01]  /*1d60*/  F2I.CEIL.NTZ R23, R21 ;  /* 0x0000001500177305 */ /* 0x000fe2000020b100 */
[----:B------:R-:W-:Y:S02]  /*1d70*/  ISETP.GE.AND P1, PT, R12, RZ, PT ;  /* 0x000000ff0c00720c */ /* 0x000fe40003f26270 */
[----:B------:R-:W-:-:S05]  /*1d80*/  ISETP.NE.AND P2, PT, R9, RZ, PT ;  /* 0x000000ff0900720c */ /* 0x000fca0003f45270 */
[----:B------:R-:W0:Y:S08]  /*1d90*/  I2F.RP R11, R13 ;  /* 0x0000000d000b7306 */ /* 0x000e300000209400 */
[----:B------:R-:W-:Y:S08]  /*1da0*/  F2I.FLOOR.NTZ R20, R0 ;  /* 0x0000000000147305 */ /* 0x000ff00000207100 */
[----:B0-----:R-:W0:Y:S02]  /*1db0*/  MUFU.RCP R11, R11 ;  /* 0x0000000b000b7308 */ /* 0x001e240000001000 */
[----:B0-----:R-:W-:-:S06]  /*1dc0*/  VIADD R2, R11, 0xffffffe ;  /* 0x0ffffffe0b027836 */ /* 0x001fcc0000000000 */
[----:B------:R-:W-:Y:S08]  /*1dd0*/  F2I.FLOOR.NTZ R11, R21 ;  /* 0x00000015000b7305 */ /* 0x000ff00000207100 */
[----:B------:R0:W1:Y:S02]  /*1de0*/  F2I.FTZ.U32.TRUNC.NTZ R3, R2 ;  /* 0x0000000200037305 */ /* 0x000064000021f000 */
[----:B0-----:R-:W-:-:S02]  /*1df0*/  HFMA2 R2, -RZ, RZ, 0, 0 ;  /* 0x00000000ff027431 */ /* 0x001fc400000001ff */
[----:B-1----:R-:W-:-:S04]  /*1e00*/  IMAD.MOV R18, RZ, RZ, -R3 ;  /* 0x000000ffff127224 */ /* 0x002fc800078e0a03 */
[----:B------:R-:W-:Y:S01]  /*1e10*/  IMAD R17, R18, R13, RZ ;  /* 0x0000000d12117224 */ /* 0x000fe200078e02ff */
[----:B------:R-:W-:-:S03]  /*1e20*/  IABS R18, R12 ;  /* 0x0000000c00127213 */ /* 0x000fc60000000000 */
[----:B------:R-:W-:Y:S02]  /*1e30*/  IMAD.HI.U32 R17, R3, R17, R2 ;  /* 0x0000001103117227 */ /* 0x000fe400078e0002 */
[----:B------:R-:W0:Y:S04]  /*1e40*/  LDC.64 R2, c[0x0][0x388] ;  /* 0x0000e200ff027b82 */ /* 0x000e280000000a00 */
        /* <DEDUP_REMOVED lines=8> */
[----:B------:R-:W1:Y:S02]  /*1ed0*/  F2I.CEIL.NTZ R18, R0 ;  /* 0x0000000000127305 */ /* 0x000e64000020b100 */
[----:B------:R-:W-:Y:S01]  /*1ee0*/  @!P1 IMAD.MOV R12, RZ, RZ, -R12 ;  /* 0x000000ffff0c9224 */ /* 0x000fe200078e0a0c */
[----:B------:R-:W-:-:S05]  /*1ef0*/  @!P2 LOP3.LUT R12, RZ, R9, RZ, 0x33, !PT ;  /* 0x00000009ff0ca212 */ /* 0x000fca00078e33ff */
[----:B------:R-:W-:-:S04]  /*1f00*/  IMAD R12, R16, R9, R12 ;  /* 0x00000009100c7224 */ /* 0x000fc800078e020c */
[C---:B------:R-:W-:Y:S02]  /*1f10*/  IMAD R13, R12.reuse, UR14, R11 ;  /* 0x0000000e0c0d7c24 */ /* 0x040fe4000f8e020b */
[----:B------:R-:W-:Y:S02]  /*1f20*/  IMAD R23, R12, UR14, R23 ;  /* 0x0000000e0c177c24 */ /* 0x000fe4000f8e0217 */
[C---:B------:R-:W-:Y:S02]  /*1f30*/  IMAD R17, R13.reuse, UR15, R20 ;  /* 0x0000000f0d117c24 */ /* 0x040fe4000f8e0214 */
[----:B-1----:R-:W-:Y:S02]  /*1f40*/  IMAD R19, R13, UR15, R18 ;  /* 0x0000000f0d137c24 */ /* 0x002fe4000f8e0212 */
[C---:B------:R-:W-:Y:S02]  /*1f50*/  IMAD R25, R23.reuse, UR15, R20 ;  /* 0x0000000f17197c24 */ /* 0x040fe4000f8e0214 */
[----:B------:R-:W-:-:S02]  /*1f60*/  IMAD R23, R23, UR15, R18 ;  /* 0x0000000f17177c24 */ /* 0x000fc4000f8e0212 */
[----:B0-----:R-:W-:-:S04]  /*1f70*/  IMAD.WIDE R12, R17, 0x4, R2 ;  /* 0x00000004110c7825 */ /* 0x001fc800078e0202 */
        /* <DEDUP_REMOVED lines=20> */
.L_x_18:
[----:B------:R-:W-:-:S05]  /*20c0*/  IMAD.WIDE R2, R4, 0x4, R14 ;  /* 0x0000000404027825 */ /* 0x000fca00078e020e */
[----:B------:R1:W-:Y:S01]  /*20d0*/  STG.E desc[UR6][R2.64], R20 ;  /* 0x0000001402007986 */ /* 0x0003e2000c101906 */
[----:B------:R-:W-:Y:S05]  /*20e0*/  BRA `(.L_x_12) ;  /* 0x0000000000087947 */ /* 0x000fea0003800000 */
.L_x_15:
[----:B------:R-:W-:-:S05]  /*20f0*/  IMAD.WIDE R2, R4, 0x4, R14 ;  /* 0x0000000404027825 */ /* 0x000fca00078e020e */
[----:B------:R0:W-:Y:S02]  /*2100*/  STG.E desc[UR6][R2.64], R20 ;  /* 0x0000001402007986 */ /* 0x0001e4000c101906 */
.L_x_12:
[----:B------:R-:W-:Y:S05]  /*2110*/  BSYNC.RECONVERGENT B1 ;  /* 0x0000000000017941 */ /* 0x000fea0003800200 */
.L_x_11:
[----:B------:R-:W-:-:S04]  /*2120*/  IADD3 R4, PT, PT, R5, R4, RZ ;  /* 0x0000000405047210 */ /* 0x000fc80007ffe0ff */
[----:B------:R-:W-:-:S13]  /*2130*/  ISETP.GE.AND P0, PT, R4, UR13, PT ;  /* 0x0000000d04007c0c */ /* 0x000fda000bf06270 */
[----:B------:R-:W-:Y:S05]  /*2140*/  @!P0 BRA `(.L_x_19) ;  /* 0xffffffec00e48947 */ /* 0x000fea000383ffff */
[----:B------:R-:W-:Y:S05]  /*2150*/  BSYNC.RECONVERGENT B0 ;  /* 0x0000000000007941 */ /* 0x000fea0003800200 */
.L_x_10:
[----:B------:R-:W-:Y:S05]  /*2160*/  EXIT ;  /* 0x000000000000794d */ /* 0x000fea0003800000 */
.L_x_0:
[----:B------:R-:W-:Y:S01]  /*2170*/  ISETP.GT.AND P0, PT, R3, 0x1, PT ;  /* 0x000000010300780c */ /* 0x000fe20003f04270 */
[----:B------:R-:W0:Y:S01]  /*2180*/  LDCU UR5, c[0x0][0x380] ;  /* 0x00007000ff0577ac */ /* 0x000e220008000800 */
[----:B------:R-:W1:Y:S01]  /*2190*/  LDCU UR4, c[0x0][0x39c] ;  /* 0x00007380ff0477ac */ /* 0x000e620008000800 */
[----:B------:R-:W2:Y:S10]  /*21a0*/  LDCU.64 UR8, c[0x0][0x3a0] ;  /* 0x00007400ff0877ac */ /* 0x000eb40008000a00 */
[----:B------:R-:W-:Y:S05]  /*21b0*/  @P0 BRA `(.L_x_20) ;  /* 0x0000000800f00947 */ /* 0x000fea0003800000 */
[----:B------:R-:W-:Y:S01]  /*21c0*/  IABS R0, R3 ;  /* 0x0000000300007213 */ /* 0x000fe20000000000 */
[----:B------:R-:W3:Y:S01]  /*21d0*/  LDC R2, c[0x0][0x3b0] ;  /* 0x0000ec00ff027b82 */ /* 0x000ee20000000800 */
[----:B0-----:R-:W0:Y:S02]  /*21e0*/  LDCU UR5, c[0x0][0x380] ;  /* 0x00007000ff0577ac */ /* 0x001e240008000800 */
[----:B------:R-:W4:Y:S01]  /*21f0*/  I2F.RP R3, R0 ;  /* 0x0000000000037306 */ /* 0x000f220000209400 */
[----:B-1----:R-:W1:Y:S04]  /*2200*/  LDCU UR4, c[0x0][0x39c] ;  /* 0x00007380ff0477ac */ /* 0x002e680008000800 */
[----:B------:R-:W0:Y:S01]  /*2210*/  LDC.64 R12, c[0x0][0x3b8] ;  /* 0x0000ee00ff0c7b82 */ /* 0x000e220000000a00 */
[----:B------:R-:W0:Y:S01]  /*2220*/  LDCU.64 UR10, c[0x0][0x3a0] ;  /* 0x00007400ff0a77ac */ /* 0x000e220008000a00 */
[----:B--2---:R-:W2:Y:S01]  /*2230*/  LDCU.64 UR8, c[0x0][0x390] ;  /* 0x00007200ff0877ac */ /* 0x004ea20008000a00 */
[----:B----4-:R-:W4:Y:S02]  /*2240*/  MUFU.RCP R3, R3 ;  /* 0x0000000300037308 */ /* 0x010f240000001000 */
[----:B----4-:R-:W-:-:S06]  /*2250*/  VIADD R8, R3, 0xffffffe ;  /* 0x0ffffffe03087836 */ /* 0x010fcc0000000000 */
[----:B------:R4:W5:Y:S02]  /*2260*/  F2I.FTZ.U32.TRUNC.NTZ R9, R8 ;  /* 0x0000000800097305 */ /* 0x000964000021f000 */
[----:B----4-:R-:W-:Y:S01]  /*2270*/  MOV R8, RZ ;  /* 0x000000ff00087202 */ /* 0x010fe20000000f00 */
[----:B-----5:R-:W-:-:S04]  /*2280*/  IMAD.MOV R17, RZ, RZ, -R9 ;  /* 0x000000ffff117224 */ /* 0x020fc800078e0a09 */
[----:B------:R-:W-:-:S04]  /*2290*/  IMAD R3, R17, R0, RZ ;  /* 0x0000000011037224 */ /* 0x000fc800078e02ff */
[----:B0123--:R-:W-:-:S07]  /*22a0*/  IMAD.HI.U32 R3, R9, R3, R8 ;  /* 0x0000000309037227 */ /* 0x00ffce00078e0008 */
.L_x_23:
[----:B0-----:R-:W0:Y:S01]  /*22b0*/  LDC R10, c[0x0][0x3a8] ;  /* 0x0000ea00ff0a7b82 */ /* 0x001e220000000800 */
[----:B------:R-:W-:Y:S01]  /*22c0*/  IABS R8, R4 ;  /* 0x0000000400087213 */ /* 0x000fe20000000000 */
[----:B------:R-:W-:Y:S04]  /*22d0*/  BSSY.RECONVERGENT B0, `(.L_x_21) ;  /* 0x00000a6000007945 */ /* 0x000fe80003800200 */
[----:B------:R-:W-:Y:S02]  /*22e0*/  IMAD.HI.U32 R19, R3, R8, RZ ;  /* 0x0000000803137227 */ /* 0x000fe400078e00ff */
[----:B-12---:R-:W1:Y:S02]  /*22f0*/  LDC R21, c[0x0][0x3ac] ;  /* 0x0000eb00ff157b82 */ /* 0x006e640000000800 */
[----:B------:R-:W-:Y:S01]  /*2300*/  IMAD.MOV R17, RZ, RZ, -R19 ;  /* 0x000000ffff117224 */ /* 0x000fe200078e0a13 */
[----:B0-----:R-:W-:-:S04]  /*2310*/  IABS R9, R10 ;  /* 0x0000000a00097213 */ /* 0x001fc80000000000 */
[----:B------:R-:W0:Y:S01]  /*2320*/  I2F.RP R18, R9 ;  /* 0x0000000900127306 */ /* 0x000e220000209400 */
[----:B-1----:R-:W-:-:S05]  /*2330*/  IABS R14, R21 ;  /* 0x00000015000e7213 */ /* 0x002fca0000000000 */
[----:B------:R-:W-:Y:S01]  /*2340*/  IMAD R17, R14, R17, R8 ;  /* 0x000000110e117224 */ /* 0x000fe200078e0208 */
[----:B------:R-:W-:-:S04]  /*2350*/  LOP3.LUT R8, R4, R21, RZ, 0x3c, !PT ;  /* 0x0000001504087212 */ /* 0x000fc800078e3cff */
[----:B------:R-:W-:Y:S01]  /*2360*/  ISETP.GT.U32.AND P1, PT, R0, R17, PT ;  /* 0x000000110000720c */ /* 0x000fe20003f24070 */
[----:B0-----:R-:W0:Y:S01]  /*2370*/  MUFU.RCP R18, R18 ;  /* 0x0000001200127308 */ /* 0x001e220000001000 */
[----:B------:R-:W-:-:S11]  /*2380*/  ISETP.GE.AND P2, PT, R8, RZ, PT ;  /* 0x000000ff0800720c */ /* 0x000fd60003f46270 */
[----:B------:R-:W-:Y:S02]  /*2390*/  @!P1 IMAD.IADD R17, R17, 0x1, -R14 ;  /* 0x0000000111119824 */ /* 0x000fe400078e0a0e */
[----:B------:R-:W-:Y:S01]  /*23a0*/  @!P1 VIADD R19, R19, 0x1 ;  /* 0x0000000113139836 */ /* 0x000fe20000000000 */
[----:B------:R-:W-:Y:S02]  /*23b0*/  ISETP.NE.AND P1, PT, R21, RZ, PT ;  /* 0x000000ff1500720c */ /* 0x000fe40003f25270 */
[----:B0-----:R-:W-:Y:S02]  /*23c0*/  IADD3 R16, PT, PT, R18, 0xffffffe, RZ ;  /* 0x0ffffffe12107810 */ /* 0x001fe40007ffe0ff */
[----:B------:R-:W-:Y:S02]  /*23d0*/  ISETP.GE.U32.AND P0, PT, R17, R0, PT ;  /* 0x000000001100720c */ /* 0x000fe40003f06070 */
[----:B------:R0:W1:Y:S01]  /*23e0*/  F2I.FTZ.U32.TRUNC.NTZ R17, R16 ;  /* 0x0000001000117305 */ /* 0x000062000021f000 */
[----:B------:R-:W-:Y:S01]  /*23f0*/  IABS R18, R2 ;  /* 0x0000000200127213 */ /* 0x000fe20000000000 */
[----:B0-----:R-:W-:-:S09]  /*2400*/  HFMA2 R16, -RZ, RZ, 0, 0 ;  /* 0x00000000ff107431 */ /* 0x001fd200000001ff */
[----:B------:R-:W-:Y:S01]  /*2410*/  @P0 VIADD R19, R19, 0x1 ;  /* 0x0000000113130836 */ /* 0x000fe20000000000 */
[----:B-1----:R-:W-:-:S03]  /*2420*/  IADD3 R8, PT, PT, RZ, -R17, RZ ;  /* 0x80000011ff087210 */ /* 0x002fc60007ffe0ff */
[----:B------:R-:W-:Y:S01]  /*2430*/  @!P2 IMAD.MOV R19, RZ, RZ, -R19 ;  /* 0x000000ffff13a224 */ /* 0x000fe200078e0a13 */
[----:B------:R-:W-:Y:S01]  /*2440*/  @!P1 LOP3.LUT R19, RZ, R21, RZ, 0x33, !PT ;  /* 0x00000015ff139212 */ /* 0x000fe200078e33ff */
[----:B------:R-:W-:-:S03]  /*2450*/  IMAD R21, R8, R9, RZ ;  /* 0x0000000908157224 */ /* 0x000fc600078e02ff */
[----:B------:R-:W-:Y:S01]  /*2460*/  IABS R14, R19 ;  /* 0x00000013000e7213 */ /* 0x000fe20000000000 */
[----:B------:R-:W-:Y:S01]  /*2470*/  IMAD.MOV.U32 R8, RZ, RZ, R18 ;  /* 0x000000ffff087224 */ /* 0x000fe200078e0012 */
[----:B------:R-:W-:Y:S01]  /*2480*/  LOP3.LUT R19, R19, R10, RZ, 0x3c, !PT ;  /* 0x0000000a13137212 */ /* 0x000fe200078e3cff */
[----:B------:R-:W-:Y:S02]  /*2490*/  IMAD.HI.U32 R21, R17, R21, R16 ;  /* 0x0000001511157227 */ /* 0x000fe400078e0010 */
[----:B------:R-:W0:Y:S01]  /*24a0*/  I2F.RP R18, R8 ;  /* 0x0000000800127306 */ /* 0x000e220000209400 */
[----:B------:R-:W-:-:S03]  /*24b0*/  ISETP.GE.AND P2, PT, R19, RZ, PT ;  /* 0x000000ff1300720c */ /* 0x000fc60003f46270 */
[----:B------:R-:W-:-:S04]  /*24c0*/  IMAD.HI.U32 R16, R21, R14, RZ ;  /* 0x0000000e15107227 */ /* 0x000fc800078e00ff */
[----:B------:R-:W-:-:S04]  /*24d0*/  IMAD.MOV R17, RZ, RZ, -R16 ;  /* 0x000000ffff117224 */ /* 0x000fc800078e0a10 */
[C---:B------:R-:W-:Y:S01]  /*24e0*/  IMAD R14, R9.reuse, R17, R14 ;  /* 0x00000011090e7224 */ /* 0x040fe200078e020e */
[----:B0-----:R-:W0:Y:S04]  /*24f0*/  MUFU.RCP R18, R18 ;  /* 0x0000001200127308 */ /* 0x001e280000001000 */
[----:B------:R-:W-:-:S13]  /*2500*/  ISETP.GT.U32.AND P1, PT, R9, R14, PT ;  /* 0x0000000e0900720c */ /* 0x000fda0003f24070 */
[----:B------:R-:W-:Y:S01]  /*2510*/  @!P1 IMAD.IADD R14, R14, 0x1, -R9 ;  /* 0x000000010e0e9824 */ /* 0x000fe200078e0a09 */
[----:B0-----:R-:W-:Y:S01]  /*2520*/  IADD3 R17, PT, PT, R18, 0xffffffe, RZ ;  /* 0x0ffffffe12117810 */ /* 0x001fe20007ffe0ff */
[----:B------:R-:W-:Y:S01]  /*2530*/  @!P1 VIADD R16, R16, 0x1 ;  /* 0x0000000110109836 */ /* 0x000fe20000000000 */
[----:B------:R-:W-:Y:S02]  /*2540*/  ISETP.NE.AND P1, PT, R10, RZ, PT ;  /* 0x000000ff0a00720c */ /* 0x000fe40003f25270 */
[----:B------:R-:W-:Y:S02]  /*2550*/  ISETP.GE.U32.AND P0, PT, R14, R9, PT ;  /* 0x000000090e00720c */ /* 0x000fe40003f06070 */
[----:B------:R-:W0:Y:S01]  /*2560*/  F2I.FTZ.U32.TRUNC.NTZ R17, R17 ;  /* 0x0000001100117305 */ /* 0x000e22000021f000 */
[----:B------:R-:W1:Y:S10]  /*2570*/  LDC R14, c[0x0][0x398] ;  /* 0x0000e600ff0e7b82 */ /* 0x000e740000000800 */
[----:B------:R-:W-:-:S02]  /*2580*/  @P0 VIADD R16, R16, 0x1 ;  /* 0x0000000110100836 */ /* 0x000fc40000000000 */
[----:B0-----:R-:W-:-:S03]  /*2590*/  IMAD.MOV R19, RZ, RZ, -R17 ;  /* 0x000000ffff137224 */ /* 0x001fc600078e0a11 */
[----:B------:R-:W-:Y:S01]  /*25a0*/  MOV R9, R16 ;  /* 0x0000001000097202 */ /* 0x000fe20000000f00 */
[----:B------:R-:W-:Y:S02]  /*25b0*/  HFMA2 R16, -RZ, RZ, 0, 0 ;  /* 0x00000000ff107431 */ /* 0x000fe400000001ff */
[----:B------:R-:W-:Y:S02]  /*25c0*/  IMAD R19, R19, R8, RZ ;  /* 0x0000000813137224 */ /* 0x000fe400078e02ff */
[----:B------:R-:W-:Y:S01]  /*25d0*/  @!P2 IMAD.MOV R9, RZ, RZ, -R9 ;  /* 0x000000ffff09a224 */ /* 0x000fe200078e0a09 */
[----:B------:R-:W-:Y:S02]  /*25e0*/  @!P1 LOP3.LUT R9, RZ, R10, RZ, 0x33, !PT ;  /* 0x0000000aff099212 */ /* 0x000fe400078e33ff */
[----:B-1----:R-:W-:Y:S01]  /*25f0*/  IABS R18, R14 ;  /* 0x0000000e00127213 */ /* 0x002fe20000000000 */
[----:B------:R-:W-:Y:S01]  /*2600*/  IMAD.HI.U32 R10, R17, R19, R16 ;  /* 0x00000013110a7227 */ /* 0x000fe200078e0010 */
[----:B------:R-:W-:-:S02]  /*2610*/  IABS R23, R9 ;  /* 0x0000000900177213 */ /* 0x000fc40000000000 */
[----:B------:R-:W0:Y:S03]  /*2620*/  I2F.RP R20, R18 ;  /* 0x0000001200147306 */ /* 0x000e260000209400 */
[----:B------:R-:W-:-:S04]  /*2630*/  IMAD.HI.U32 R10, R10, R23, RZ ;  /* 0x000000170a0a7227 */ /* 0x000fc800078e00ff */
[----:B------:R-:W-:-:S04]  /*2640*/  IMAD.MOV R16, RZ, RZ, -R10 ;  /* 0x000000ffff107224 */ /* 0x000fc800078e0a0a */
[C---:B------:R-:W-:Y:S01]  /*2650*/  IMAD R23, R8.reuse, R16, R23 ;  /* 0x0000001008177224 */ /* 0x040fe200078e0217 */
[----:B------:R-:W-:Y:S01]  /*2660*/  LOP3.LUT R16, R9, R2, RZ, 0x3c, !PT ;  /* 0x0000000209107212 */ /* 0x000fe200078e3cff */
[----:B0-----:R-:W0:Y:S03]  /*2670*/  MUFU.RCP R20, R20 ;  /* 0x0000001400147308 */ /* 0x001e260000001000 */
[----:B------:R-:W-:Y:S02]  /*2680*/  ISETP.GT.U32.AND P1, PT, R8, R23, PT ;  /* 0x000000170800720c */ /* 0x000fe40003f24070 */
[----:B------:R-:W-:Y:S01]  /*2690*/  ISETP.GE.AND P2, PT, R16, RZ, PT ;  /* 0x000000ff1000720c */ /* 0x000fe20003f46270 */
[----:B------:R-:W-:-:S10]  /*26a0*/  IMAD.MOV.U32 R16, RZ, RZ, RZ ;  /* 0x000000ffff107224 */ /* 0x000fd400078e00ff */
[-C--:B------:R-:W-:Y:S01]  /*26b0*/  @!P1 IADD3 R23, PT, PT, R23, -R8.reuse, RZ ;  /* 0x8000000817179210 */ /* 0x080fe20007ffe0ff */
[----:B0-----:R-:W-:Y:S01]  /*26c0*/  VIADD R17, R20, 0xffffffe ;  /* 0x0ffffffe14117836 */ /* 0x001fe20000000000 */
[----:B------:R-:W-:Y:S02]  /*26d0*/  @!P1 IADD3 R10, PT, PT, R10, 0x1, RZ ;  /* 0x000000010a0a9810 */ /* 0x000fe40007ffe0ff */
[----:B------:R-:W-:Y:S02]  /*26e0*/  ISETP.GE.U32.AND P0, PT, R23, R8, PT ;  /* 0x000000081700720c */ /* 0x000fe40003f06070 */
[----:B------:R-:W-:Y:S01]  /*26f0*/  ISETP.NE.AND P1, PT, R2, RZ, PT ;  /* 0x000000ff0200720c */ /* 0x000fe20003f25270 */
[----:B------:R-:W0:Y:S10]  /*2700*/  F2I.FTZ.U32.TRUNC.NTZ R17, R17 ;  /* 0x0000001100117305 */ /* 0x000e34000021f000 */
[----:B------:R-:W-:-:S05]  /*2710*/  @P0 VIADD R10, R10, 0x1 ;  /* 0x000000010a0a0836 */ /* 0x000fca0000000000 */
[----:B------:R-:W-:Y:S01]  /*2720*/  MOV R19, R10 ;  /* 0x0000000a00137202 */ /* 0x000fe20000000f00 */
[----:B0-----:R-:W-:Y:S01]  /*2730*/  IMAD.MOV R21, RZ, RZ, -R17 ;  /* 0x000000ffff157224 */ /* 0x001fe200078e0a11 */
[----:B------:R-:W-:Y:S02]  /*2740*/  LOP3.LUT R10, RZ, R2, RZ, 0x33, !PT ;  /* 0x00000002ff0a7212 */ /* 0x000fe400078e33ff */
[----:B------:R-:W-:Y:S01]  /*2750*/  @!P2 IADD3 R19, PT, PT, -R19, RZ, RZ ;  /* 0x000000ff1313a210 */ /* 0x000fe20007ffe1ff */
[----:B------:R-:W-:-:S03]  /*2760*/  IMAD R21, R21, R18, RZ ;  /* 0x0000001215157224 */ /* 0x000fc600078e02ff */
[----:B------:R-:W-:Y:S01]  /*2770*/  SEL R19, R10, R19, !P1 ;  /* 0x000000130a137207 */ /* 0x000fe20004800000 */
[----:B------:R-:W-:-:S03]  /*2780*/  IMAD.HI.U32 R16, R17, R21, R16 ;  /* 0x0000001511107227 */ /* 0x000fc600078e0010 */
[----:B------:R-:W-:-:S04]  /*2790*/  IABS R20, R19 ;  /* 0x0000001300147213 */ /* 0x000fc80000000000 */
[----:B------:R-:W-:-:S05]  /*27a0*/  MOV R17, R20 ;  /* 0x0000001400117202 */ /* 0x000fca0000000f00 */
[----:B------:R-:W-:-:S04]  /*27b0*/  IMAD.HI.U32 R25, R16, R17, RZ ;  /* 0x0000001110197227 */ /* 0x000fc800078e00ff */
[----:B------:R-:W-:-:S04]  /*27c0*/  IMAD.MOV R16, RZ, RZ, -R25 ;  /* 0x000000ffff107224 */ /* 0x000fc800078e0a19 */
[----:B------:R-:W-:Y:S01]  /*27d0*/  IMAD R17, R18, R16, R17 ;  /* 0x0000001012117224 */ /* 0x000fe200078e0211 */
[----:B------:R-:W-:-:S04]  /*27e0*/  LOP3.LUT R16, R19, R14, RZ, 0x3c, !PT ;  /* 0x0000000e13107212 */ /* 0x000fc800078e3cff */
[----:B------:R-:W-:Y:S02]  /*27f0*/  ISETP.GT.U32.AND P3, PT, R18, R17, PT ;  /* 0x000000111200720c */ /* 0x000fe40003f64070 */
[----:B------:R-:W-:-:S11]  /*2800*/  ISETP.GE.AND P0, PT, R16, RZ, PT ;  /* 0x000000ff1000720c */ /* 0x000fd60003f06270 */
[-C--:B------:R-:W-:Y:S01]  /*2810*/  @!P3 IADD3 R17, PT, PT, R17, -R18.reuse, RZ ;  /* 0x800000121111b210 */ /* 0x080fe20007ffe0ff */
[----:B------:R-:W-:Y:S01]  /*2820*/  @!P3 VIADD R25, R25, 0x1 ;  /* 0x000000011919b836 */ /* 0x000fe20000000000 */
[----:B------:R-:W-:Y:S02]  /*2830*/  ISETP.NE.AND P3, PT, R14, RZ, PT ;  /* 0x000000ff0e00720c */ /* 0x000fe40003f65270 */
[----:B------:R-:W-:-:S13]  /*2840*/  ISETP.GE.U32.AND P2, PT, R17, R18, PT ;  /* 0x000000121100720c */ /* 0x000fda0003f46070 */
[----:B------:R-:W-:-:S05]  /*2850*/  @P2 IADD3 R25, PT, PT, R25, 0x1, RZ ;  /* 0x0000000119192810 */ /* 0x000fca0007ffe0ff */
[----:B------:R-:W-:Y:S01]  /*2860*/  @!P0 IMAD.MOV R25, RZ, RZ, -R25 ;  /* 0x000000ffff198224 */ /* 0x000fe200078e0a19 */
[----:B------:R-:W-:-:S04]  /*2870*/  @!P3 LOP3.LUT R25, RZ, R14, RZ, 0x33, !PT ;  /* 0x0000000eff19b212 */ /* 0x000fc800078e33ff */
[----:B------:R-:W-:-:S04]  /*2880*/  ISETP.GE.AND P0, PT, R25, UR4, PT ;  /* 0x0000000419007c0c */ /* 0x000fc8000bf06270 */
[----:B------:R-:W-:-:S13]  /*2890*/  ISETP.LT.OR P0, PT, R25, RZ, P0 ;  /* 0x000000ff1900720c */ /* 0x000fda0000701670 */
[----:B------:R-:W-:Y:S05]  /*28a0*/  @P0 BRA `(.L_x_22) ;  /* 0x0000000400200947 */ /* 0x000fea0003800000 */
[----:B------:R-:W-:-:S04]  /*28b0*/  SHF.L.U32 R19, R19, 0x2, RZ ;  /* 0x0000000213137819 */ /* 0x000fc800000006ff */
[----:B------:R-:W-:Y:S02]  /*28c0*/  SHF.R.S32.HI R14, RZ, 0x1f, R19 ;  /* 0x0000001fff0e7819 */ /* 0x000fe40000011413 */
[----:B------:R-:W-:-:S04]  /*28d0*/  LEA R16, P0, R19, UR8, 0x2 ;  /* 0x0000000813107c11 */ /* 0x000fc8000f8010ff */
[----:B------:R-:W-:-:S05]  /*28e0*/  LEA.HI.X R17, R19, UR9, R14, 0x2, P0 ;  /* 0x0000000913117c11 */ /* 0x000fca00080f140e */
        /* <DEDUP_REMOVED lines=9> */
[----:B------:R-:W-:-:S13]  /*2980*/  FSETP.GEU.AND P0, PT, R27, RZ, !P0 ;  /* 0x000000ff1b00720b */ /* 0x000fda000470e000 */
[----:B------:R-:W0:Y:S08]  /*2990*/  @!P0 LDC.64 R18, c[0x0][0x3b8] ;  /* 0x0000ee00ff128b82 */ /* 0x000e300000000a00 */
[----:B------:R-:W1:Y:S01]  /*29a0*/  @!P0 LDC R29, c[0x0][0x3b4] ;  /* 0x0000ed00ff1d8b82 */ /* 0x000e620000000800 */
[----:B0-----:R-:W-:-:S05]  /*29b0*/  @!P0 IMAD.WIDE R18, R4, 0x4, R18 ;  /* 0x0000000404128825 */ /* 0x001fca00078e0212 */
[----:B-1----:R0:W-:Y:S01]  /*29c0*/  @!P0 STG.E desc[UR6][R18.64], R29 ;  /* 0x0000001d12008986 */ /* 0x0021e2000c101906 */
[----:B------:R-:W-:Y:S05]  /*29d0*/  @!P0 BRA `(.L_x_22) ;  /* 0x0000000000d48947 */ /* 0x000fea0003800000 */
[----:B------:R-:W2:Y:S04]  /*29e0*/  LDG.E R14, desc[UR6][R16.64+0x4] ;  /* 0x00000406100e7981 */ /* 0x000ea8000c1e1900 */
[----:B0-----:R-:W2:Y:S02]  /*29f0*/  LDG.E R19, desc[UR6][R16.64+0xc] ;  /* 0x00000c0610137981 */ /* 0x001ea4000c1e1900 */
[----:B--2---:R-:W-:Y:S02]  /*2a00*/  FADD R14, R14, R19 ;  /* 0x000000130e0e7221 */ /* 0x004fe40000000000 */
[----:B------:R-:W-:Y:S08]  /*2a10*/  I2F.F64 R18, R11 ;  /* 0x0000000b00127312 */ /* 0x000ff00000201c00 */
[----:B------:R-:W0:Y:S02]  /*2a20*/  F2F.F64.F32 R20, R14 ;  /* 0x0000000e00147310 */ /* 0x000e240000201800 */
[----:B0-----:R-:W-:-:S08]  /*2a30*/  DMUL R20, R20, 0.5 ;  /* 0x3fe0000014147828 */ /* 0x001fd00000000000 */
[----:B------:R-:W-:-:S10]  /*2a40*/  DMUL R20, R18, R20 ;  /* 0x0000001412147228 */ /* 0x000fd40000000000 */
        /* <DEDUP_REMOVED lines=8> */
[----:B------:R-:W-:Y:S01]  /*2ad0*/  ISETP.GE.AND P2, PT, R9, RZ, PT ;  /* 0x000000ff0900720c */ /* 0x000fe20003f46270 */
[----:B------:R-:W0:Y:S01]  /*2ae0*/  F2I.FLOOR.NTZ R14, R27 ;  /* 0x0000001b000e7305 */ /* 0x000e220000207100 */
[----:B------:R-:W-:Y:S01]  /*2af0*/  ISETP.GT.U32.AND P0, PT, R8, R23, PT ;  /* 0x000000170800720c */ /* 0x000fe20003f04070 */
[----:B------:R-:W-:-:S05]  /*2b00*/  IMAD.IADD R8, R23, 0x1, -R8 ;  /* 0x0000000117087824 */ /* 0x000fca00078e0a08 */
[----:B------:R-:W-:Y:S01]  /*2b10*/  SEL R23, R8, R23, !P0 ;  /* 0x0000001708177207 */ /* 0x000fe20004000000 */
[----:B-1----:R-:W1:Y:S01]  /*2b20*/  F2I.CEIL.NTZ R16, R27 ;  /* 0x0000001b00107305 */ /* 0x002e62000020b100 */
[----:B------:R-:W2:Y:S03]  /*2b30*/  LDC.64 R8, c[0x0][0x388] ;  /* 0x0000e200ff087b82 */ /* 0x000ea60000000a00 */
[----:B------:R-:W-:-:S04]  /*2b40*/  @!P2 IADD3 R23, PT, PT, -R23, RZ, RZ ;  /* 0x000000ff1717a210 */ /* 0x000fc80007ffe1ff */
[----:B------:R-:W3:Y:S01]  /*2b50*/  F2I.FLOOR.NTZ R21, R20 ;  /* 0x0000001400157305 */ /* 0x000ee20000207100 */
[----:B------:R-:W-:-:S05]  /*2b60*/  SEL R10, R10, R23, !P1 ;  /* 0x000000170a0a7207 */ /* 0x000fca0004800000 */
[----:B------:R-:W-:Y:S02]  /*2b70*/  IMAD R25, R25, R2, R10 ;  /* 0x0000000219197224 */ /* 0x000fe400078e020a */
[----:B------:R-:W4:Y:S02]  /*2b80*/  F2I.CEIL.NTZ R29, R20 ;  /* 0x00000014001d7305 */ /* 0x000f24000020b100 */
[C---:B0-----:R-:W-:Y:S02]  /*2b90*/  IMAD R10, R25.reuse, UR10, R14 ;  /* 0x0000000a190a7c24 */ /* 0x041fe4000f8e020e */
[----:B-1----:R-:W-:Y:S02]  /*2ba0*/  IMAD R16, R25, UR10, R16 ;  /* 0x0000000a19107c24 */ /* 0x002fe4000f8e0210 */
[--C-:B---3--:R-:W-:Y:S02]  /*2bb0*/  IMAD R23, R10, UR11, R21.reuse ;  /* 0x0000000b0a177c24 */ /* 0x108fe4000f8e0215 */
[----:B------:R-:W-:-:S02]  /*2bc0*/  IMAD R19, R16, UR11, R21 ;  /* 0x0000000b10137c24 */ /* 0x000fc4000f8e0215 */
[----:B--2---:R-:W-:-:S04]  /*2bd0*/  IMAD.WIDE R22, R23, 0x4, R8 ;  /* 0x0000000417167825 */ /* 0x004fc800078e0208 */
[--C-:B----4-:R-:W-:Y:S02]  /*2be0*/  IMAD R17, R10, UR11, R29.reuse ;  /* 0x0000000b0a117c24 */ /* 0x110fe4000f8e021d */
[----:B------:R-:W-:Y:S01]  /*2bf0*/  IMAD R25, R16, UR11, R29 ;  /* 0x0000000b10197c24 */ /* 0x000fe2000f8e021d */
[----:B------:R-:W2:Y:S01]  /*2c00*/  LDG.E R22, desc[UR6][R22.64] ;  /* 0x0000000616167981 */ /* 0x000ea2000c1e1900 */
[----:B------:R-:W-:-:S04]  /*2c10*/  IMAD.WIDE R16, R17, 0x4, R8 ;  /* 0x0000000411107825 */ /* 0x000fc800078e0208 */
        /* <DEDUP_REMOVED lines=16> */
[----:B------:R2:W-:Y:S02]  /*2d20*/  STG.E desc[UR6][R16.64], R21 ;  /* 0x0000001510007986 */ /* 0x0005e4000c101906 */
.L_x_22:
[----:B------:R-:W-:Y:S05]  /*2d30*/  BSYNC.RECONVERGENT B0 ;  /* 0x0000000000007941 */ /* 0x000fea0003800200 */
.L_x_21:
[----:B------:R-:W-:-:S05]  /*2d40*/  IMAD.IADD R4, R5, 0x1, R4 ;  /* 0x0000000105047824 */ /* 0x000fca00078e0204 */
[----:B------:R-:W-:-:S13]  /*2d50*/  ISETP.GE.AND P0, PT, R4, UR5, PT ;  /* 0x0000000504007c0c */ /* 0x000fda000bf06270 */
[----:B------:R-:W-:Y:S05]  /*2d60*/  @!P0 BRA `(.L_x_23) ;  /* 0xfffffff400508947 */ /* 0x000fea000383ffff */
[----:B------:R-:W-:Y:S05]  /*2d70*/  EXIT ;  /* 0x000000000000794d */ /* 0x000fea0003800000 */
.L_x_20:
[----:B---3--:R-:W3:Y:S01]  /*2d80*/  LDC R17, c[0x0][0x3ac] ;  /* 0x0000eb00ff117b82 */ /* 0x008ee20000000800 */
[----:B------:R-:W-:Y:S01]  /*2d90*/  IABS R23, R4 ;  /* 0x0000000400177213 */ /* 0x000fe20000000000 */
[----:B------:R-:W-:Y:S06]  /*2da0*/  BSSY.RECONVERGENT B0, `(.L_x_24) ;  /* 0x00000d2000007945 */ /* 0x000fec0003800200 */
[----:B----4-:R-:W4:Y:S01]  /*2db0*/  LDC R11, c[0x0][0x3a8] ;  /* 0x0000ea00ff0b7b82 */ /* 0x010f220000000800 */
[----:B---3--:R-:W-:-:S04]  /*2dc0*/  IABS R0, R17 ;  /* 0x0000001100007213 */ /* 0x008fc80000000000 */
[----:B------:R-:W3:Y:S01]  /*2dd0*/  I2F.RP R9, R0 ;  /* 0x0000000000097306 */ /* 0x000ee20000209400 */
[----:B-1--4-:R-:W-:-:S07]  /*2de0*/  IABS R10, R11 ;  /* 0x0000000b000a7213 */ /* 0x012fce0000000000 */
[----:B---3--:R-:W3:Y:S02]  /*2df0*/  MUFU.RCP R9, R9 ;  /* 0x0000000900097308 */ /* 0x008ee40000001000 */
[----:B---3--:R-:W-:Y:S02]  /*2e00*/  IADD3 R2, PT, PT, R9, 0xffffffe, RZ ;  /* 0x0ffffffe09027810 */ /* 0x008fe40007ffe0ff */
[----:B------:R-:W3:Y:S04]  /*2e10*/  LDC R9, c[0x0][0x3b0] ;  /* 0x0000ec00ff097b82 */ /* 0x000ee80000000800 */
[----:B------:R4:W5:Y:S02]  /*2e20*/  F2I.FTZ.U32.TRUNC.NTZ R3, R2 ;  /* 0x0000000200037305 */ /* 0x000964000021f000 */
[----:B----4-:R-:W-:Y:S01]  /*2e30*/  MOV R2, RZ ;  /* 0x000000ff00027202 */ /* 0x010fe20000000f00 */
[----:B-----5:R-:W-:-:S04]  /*2e40*/  IMAD.MOV R13, RZ, RZ, -R3 ;  /* 0x000000ffff0d7224 */ /* 0x020fc800078e0a03 */
[----:B------:R-:W-:-:S04]  /*2e50*/  IMAD R13, R13, R0, RZ ;  /* 0x000000000d0d7224 */ /* 0x000fc800078e02ff */
[----:B------:R-:W-:Y:S02]  /*2e60*/  IMAD.HI.U32 R12, R3, R13, R2 ;  /* 0x0000000d030c7227 */ /* 0x000fe400078e0002 */
[----:B------:R-:W4:Y:S04]  /*2e70*/  I2F.RP R13, R10 ;  /* 0x0000000a000d7306 */ /* 0x000f280000209400 */
[----:B------:R-:W-:Y:S01]  /*2e80*/  IMAD.HI.U32 R2, R12, R23, RZ ;  /* 0x000000170c027227 */ /* 0x000fe200078e00ff */
[----:B------:R-:W-:-:S03]  /*2e90*/  LOP3.LUT R12, R4, R17, RZ, 0x3c, !PT ;  /* 0x00000011040c7212 */ /* 0x000fc600078e3cff */
[----:B------:R-:W-:Y:S01]  /*2ea0*/  IMAD.MOV R3, RZ, RZ, -R2 ;  /* 0x000000ffff037224 */ /* 0x000fe200078e0a02 */
[----:B------:R-:W-:Y:S02]  /*2eb0*/  ISETP.GE.AND P2, PT, R12, RZ, PT ;  /* 0x000000ff0c00720c */ /* 0x000fe40003f46270 */
[----:B---3--:R-:W-:Y:S01]  /*2ec0*/  IABS R12, R9 ;  /* 0x00000009000c7213 */ /* 0x008fe20000000000 */
[C---:B------:R-:W-:Y:S01]  /*2ed0*/  IMAD R23, R0.reuse, R3, R23 ;  /* 0x0000000300177224 */ /* 0x040fe200078e0217 */
[----:B----4-:R-:W3:Y:S04]  /*2ee0*/  MUFU.RCP R13, R13 ;  /* 0x0000000d000d7308 */ /* 0x010ee80000001000 */
[----:B------:R-:W-:-:S13]  /*2ef0*/  ISETP.GT.U32.AND P1, PT, R0, R23, PT ;  /* 0x000000170000720c */ /* 0x000fda0003f24070 */
[-C--:B------:R-:W-:Y:S01]  /*2f00*/  @!P1 IADD3 R23, PT, PT, R23, -R0.reuse, RZ ;  /* 0x8000000017179210 */ /* 0x080fe20007ffe0ff */
[----:B---3--:R-:W-:Y:S01]  /*2f10*/  VIADD R3, R13, 0xffffffe ;  /* 0x0ffffffe0d037836 */ /* 0x008fe20000000000 */
[----:B------:R-:W-:Y:S02]  /*2f20*/  @!P1 IADD3 R2, PT, PT, R2, 0x1, RZ ;  /* 0x0000000102029810 */ /* 0x000fe40007ffe0ff */
[----:B------:R-:W-:Y:S02]  /*2f30*/  ISETP.GE.U32.AND P0, PT, R23, R0, PT ;  /* 0x000000001700720c */ /* 0x000fe40003f06070 */
[----:B------:R-:W-:Y:S01]  /*2f40*/  ISETP.NE.AND P1, PT, R17, RZ, PT ;  /* 0x000000ff1100720c */ /* 0x000fe20003f25270 */
[----:B------:R-:W3:Y:S01]  /*2f50*/  F2I.FTZ.U32.TRUNC.NTZ R3, R3 ;  /* 0x0000000300037305 */ /* 0x000ee2000021f000 */
[----:B------:R-:W-:-:S09]  /*2f60*/  LOP3.LUT R17, RZ, R17, RZ, 0x33, !PT ;  /* 0x00000011ff117212 */ /* 0x000fd200078e33ff */
[----:B------:R-:W-:-:S04]  /*2f70*/  @P0 VIADD R2, R2, 0x1 ;  /* 0x0000000102020836 */ /* 0x000fc80000000000 */
[----:B------:R-:W-:Y:S01]  /*2f80*/  @!P2 IMAD.MOV R2, RZ, RZ, -R2 ;  /* 0x000000ffff02a224 */ /* 0x000fe200078e0a02 */
[----:B---3--:R-:W-:-:S04]  /*2f90*/  IADD3 R13, PT, PT, RZ, -R3, RZ ;  /* 0x80000003ff0d7210 */ /* 0x008fc80007ffe0ff */
[----:B------:R-:W-:Y:S01]  /*2fa0*/  SEL R14, R17, R2, !P1 ;  /* 0x00000002110e7207 */ /* 0x000fe20004800000 */
[----:B------:R-:W-:Y:S02]  /*2fb0*/  HFMA2 R2, -RZ, RZ, 0, 0 ;  /* 0x00000000ff027431 */ /* 0x000fe400000001ff */
[----:B------:R-:W-:Y:S01]  /*2fc0*/  IMAD R13, R13, R10, RZ ;  /* 0x0000000a0d0d7224 */ /* 0x000fe200078e02ff */
[----:B------:R-:W-:Y:S02]  /*2fd0*/  IABS R16, R14 ;  /* 0x0000000e00107213 */ /* 0x000fe40000000000 */
[----:B------:R-:W-:-:S04]  /*2fe0*/  LOP3.LUT R14, R14, R11, RZ, 0x3c, !PT ;  /* 0x0000000b0e0e7212 */ /* 0x000fc800078e3cff */
[----:B------:R-:W-:Y:S01]  /*2ff0*/  ISETP.GE.AND P0, PT, R14, RZ, PT ;  /* 0x000000ff0e00720c */ /* 0x000fe20003f06270 */
[----:B------:R-:W-:Y:S02]  /*3000*/  IMAD.HI.U32 R2, R3, R13, R2 ;  /* 0x0000000d03027227 */ /* 0x000fe400078e0002 */
[----:B------:R-:W3:Y:S02]  /*3010*/  I2F.RP R13, R12 ;  /* 0x0000000c000d7306 */ /* 0x000ee40000209400 */
[----:B------:R-:W-:-:S04]  /*3020*/  IMAD.MOV.U32 R3, RZ, RZ, R16 ;  /* 0x000000ffff037224 */ /* 0x000fc800078e0010 */
[----:B------:R-:W-:-:S05]  /*3030*/  IMAD.HI.U32 R16, R2, R3, RZ ;  /* 0x0000000302107227 */ /* 0x000fca00078e00ff */
[----:B------:R-:W-:Y:S01]  /*3040*/  IADD3 R2, PT, PT, -R16, RZ, RZ ;  /* 0x000000ff10027210 */ /* 0x000fe20007ffe1ff */
[----:B---3--:R-:W3:Y:S04]  /*3050*/  MUFU.RCP R13, R13 ;  /* 0x0000000d000d7308 */ /* 0x008ee80000001000 */
[----:B------:R-:W-:-:S05]  /*3060*/  IMAD R3, R10, R2, R3 ;  /* 0x000000020a037224 */ /* 0x000fca00078e0203 */
[----:B------:R-:W-:Y:S02]  /*3070*/  ISETP.GT.U32.AND P3, PT, R10, R3, PT ;  /* 0x000000030a00720c */ /* 0x000fe40003f64070 */
[----:B---3--:R-:W-:-:S11]  /*3080*/  IADD3 R2, PT, PT, R13, 0xffffffe, RZ ;  /* 0x0ffffffe0d027810 */ /* 0x008fd60007ffe0ff */
[----:B------:R-:W-:Y:S02]  /*3090*/  @!P3 IMAD.IADD R3, R3, 0x1, -R10 ;  /* 0x000000010303b824 */ /* 0x000fe400078e0a0a */
[----:B------:R-:W-:Y:S01]  /*30a0*/  @!P3 VIADD R16, R16, 0x1 ;  /* 0x000000011010b836 */ /* 0x000fe20000000000 */
[----:B------:R-:W-:Y:S02]  /*30b0*/  ISETP.NE.AND P3, PT, R11, RZ, PT ;  /* 0x000000ff0b00720c */ /* 0x000fe40003f65270 */
[----:B------:R-:W-:Y:S02]  /*30c0*/  ISETP.GE.U32.AND P2, PT, R3, R10, PT ;  /* 0x0000000a0300720c */ /* 0x000fe40003f46070 */
[----:B------:R3:W4:Y:S01]  /*30d0*/  F2I.FTZ.U32.TRUNC.NTZ R3, R2 ;  /* 0x0000000200037305 */ /* 0x000722000021f000 */
[----:B------:R-:W5:Y:S01]  /*30e0*/  LDC R10, c[0x0][0x398] ;  /* 0x0000e600ff0a7b82 */ /* 0x000f620000000800 */
[----:B---3--:R-:W-:-:S09]  /*30f0*/  IMAD.MOV.U32 R2, RZ, RZ, RZ ;  /* 0x000000ffff027224 */ /* 0x008fd200078e00ff */
[----:B------:R-:W-:Y:S01]  /*3100*/  @P2 IADD3 R16, PT, PT, R16, 0x1, RZ ;  /* 0x0000000110102810 */ /* 0x000fe20007ffe0ff */
[----:B----4-:R-:W-:-:S03]  /*3110*/  IMAD.MOV R13, RZ, RZ, -R3 ;  /* 0x000000ffff0d7224 */ /* 0x010fc600078e0a03 */
[----:B------:R-:W-:Y:S02]  /*3120*/  @!P0 IADD3 R16, PT, PT, -R16, RZ, RZ ;  /* 0x000000ff10108210 */ /* 0x000fe40007ffe1ff */
[----:B------:R-:W-:Y:S01]  /*3130*/  @!P3 LOP3.LUT R16, RZ, R11, RZ, 0x33, !PT ;  /* 0x0000000bff10b212 */ /* 0x000fe200078e33ff */
[----:B------:R-:W-:-:S03]  /*3140*/  IMAD R13, R13, R12, RZ ;  /* 0x0000000c0d0d7224 */ /* 0x000fc600078e02ff */
[----:B------:R-:W-:Y:S01]  /*3150*/  IABS R14, R16 ;  /* 0x00000010000e7213 */ /* 0x000fe20000000000 */
[----:B------:R-:W-:Y:S01]  /*3160*/  IMAD.HI.U32 R2, R3, R13, R2 ;  /* 0x0000000d03027227 */ /* 0x000fe200078e0002 */
[----:B-----5:R-:W-:Y:S02]  /*3170*/  IABS R11, R10 ;  /* 0x0000000a000b7213 */ /* 0x020fe40000000000 */
[----:B------:R-:W-:Y:S02]  /*3180*/  MOV R3, R14 ;  /* 0x0000000e00037202 */ /* 0x000fe40000000f00 */
[----:B------:R-:W3:Y:S03]  /*3190*/  I2F.RP R14, R11 ;  /* 0x0000000b000e7306 */ /* 0x000ee60000209400 */
[----:B------:R-:W-:-:S04]  /*31a0*/  IMAD.HI.U32 R2, R2, R3, RZ ;  /* 0x0000000302027227 */ /* 0x000fc800078e00ff */
[----:B------:R-:W-:-:S04]  /*31b0*/  IMAD.MOV R13, RZ, RZ, -R2 ;  /* 0x000000ffff0d7224 */ /* 0x000fc800078e0a02 */
[C---:B------:R-:W-:Y:S01]  /*31c0*/  IMAD R3, R12.reuse, R13, R3 ;  /* 0x0000000d0c037224 */ /* 0x040fe200078e0203 */
[----:B---3--:R-:W3:Y:S04]  /*31d0*/  MUFU.RCP R14, R14 ;  /* 0x0000000e000e7308 */ /* 0x008ee80000001000 */
[----:B------:R-:W-:-:S13]  /*31e0*/  ISETP.GT.U32.AND P3, PT, R12, R3, PT ;  /* 0x000000030c00720c */ /* 0x000fda0003f64070 */
[-C--:B------:R-:W-:Y:S02]  /*31f0*/  @!P3 IADD3 R3, PT, PT, R3, -R12.reuse, RZ ;  /* 0x8000000c0303b210 */ /* 0x080fe40007ffe0ff */
[----:B------:R-:W-:Y:S01]  /*3200*/  @!P3 IADD3 R2, PT, PT, R2, 0x1, RZ ;  /* 0x000000010202b810 */ /* 0x000fe20007ffe0ff */
[----:B---3--:R-:W-:Y:S01]  /*3210*/  VIADD R18, R14, 0xffffffe ;  /* 0x0ffffffe0e127836 */ /* 0x008fe20000000000 */
[----:B------:R-:W-:Y:S02]  /*3220*/  ISETP.GE.U32.AND P2, PT, R3, R12, PT ;  /* 0x0000000c0300720c */ /* 0x000fe40003f46070 */
[----:B------:R-:W-:Y:S01]  /*3230*/  LOP3.LUT R12, R16, R9, RZ, 0x3c, !PT ;  /* 0x00000009100c7212 */ /* 0x000fe200078e3cff */
[----:B------:R-:W3:Y:S01]  /*3240*/  F2I.FTZ.U32.TRUNC.NTZ R3, R18 ;  /* 0x0000001200037305 */ /* 0x000ee2000021f000 */
[----:B------:R-:W-:Y:S02]  /*3250*/  ISETP.NE.AND P3, PT, R9, RZ, PT ;  /* 0x000000ff0900720c */ /* 0x000fe40003f65270 */
[----:B------:R-:W-:-:S07]  /*3260*/  ISETP.GE.AND P0, PT, R12, RZ, PT ;  /* 0x000000ff0c00720c */ /* 0x000fce0003f06270 */
[----:B------:R-:W-:-:S05]  /*3270*/  @P2 VIADD R2, R2, 0x1 ;  /* 0x0000000102022836 */ /* 0x000fca0000000000 */
[----:B------:R-:W-:Y:S01]  /*3280*/  MOV R13, R2 ;  /* 0x00000002000d7202 */ /* 0x000fe20000000f00 */
[----:B---3--:R-:W-:-:S03]  /*3290*/  IMAD.MOV R2, RZ, RZ, -R3 ;  /* 0x000000ffff027224 */ /* 0x008fc600078e0a03 */
[----:B------:R-:W-:Y:S01]  /*32a0*/  @!P0 IADD3 R13, PT, PT, -R13, RZ, RZ ;  /* 0x000000ff0d0d8210 */ /* 0x000fe20007ffe1ff */
[----:B------:R-:W-:Y:S01]  /*32b0*/  IMAD R19, R2, R11, RZ ;  /* 0x0000000b02137224 */ /* 0x000fe200078e02ff */
[----:B------:R-:W-:Y:S01]  /*32c0*/  @!P3 LOP3.LUT R13, RZ, R9, RZ, 0x33, !PT ;  /* 0x00000009ff0db212 */ /* 0x000fe200078e33ff */
[----:B------:R-:W-:-:S03]  /*32d0*/  IMAD.MOV.U32 R2, RZ, RZ, RZ ;  /* 0x000000ffff027224 */ /* 0x000fc600078e00ff */
[----:B------:R-:W-:Y:S01]  /*32e0*/  IABS R12, R13 ;  /* 0x0000000d000c7213 */ /* 0x000fe20000000000 */
[----:B------:R-:W-:-:S03]  /*32f0*/  IMAD.HI.U32 R19, R3, R19, R2 ;  /* 0x0000001303137227 */ /* 0x000fc600078e0002 */
[----:B------:R-:W-:-:S05]  /*3300*/  MOV R2, R12 ;  /* 0x0000000c00027202 */ /* 0x000fca0000000f00 */
[----:B------:R-:W-:-:S04]  /*3310*/  IMAD.HI.U32 R12, R19, R2, RZ ;  /* 0x00000002130c7227 */ /* 0x000fc800078e00ff */
[----:B------:R-:W-:-:S04]  /*3320*/  IMAD.MOV R3, RZ, RZ, -R12 ;  /* 0x000000ffff037224 */ /* 0x000fc800078e0a0c */
[----:B------:R-:W-:-:S05]  /*3330*/  IMAD R2, R11, R3, R2 ;  /* 0x000000030b027224 */ /* 0x000fca00078e0202 */
[----:B------:R-:W-:-:S13]  /*3340*/  ISETP.GT.U32.AND P3, PT, R11, R2, PT ;  /* 0x000000020b00720c */ /* 0x000fda0003f64070 */
[-C--:B------:R-:W-:Y:S01]  /*3350*/  @!P3 IADD3 R2, PT, PT, R2, -R11.reuse, RZ ;  /* 0x8000000b0202b210 */ /* 0x080fe20007ffe0ff */
[----:B------:R-:W-:Y:S01]  /*3360*/  @!P3 VIADD R12, R12, 0x1 ;  /* 0x000000010c0cb836 */ /* 0x000fe20000000000 */
[----:B------:R-:W-:Y:S02]  /*3370*/  ISETP.NE.AND P3, PT, R10, RZ, PT ;  /* 0x000000ff0a00720c */ /* 0x000fe40003f65270 */
[----:B------:R-:W-:Y:S02]  /*3380*/  ISETP.GE.U32.AND P2, PT, R2, R11, PT ;  /* 0x0000000b0200720c */ /* 0x000fe40003f46070 */
[C---:B------:R-:W-:Y:S02]  /*3390*/  LOP3.LUT R2, R13.reuse, R10, RZ, 0x3c, !PT ;  /* 0x0000000a0d027212 */ /* 0x040fe400078e3cff */
[----:B------:R-:W-:Y:S02]  /*33a0*/  SHF.L.U32 R13, R13, 0x2, RZ ;  /* 0x000000020d0d7819 */ /* 0x000fe400000006ff */
[----:B------:R-:W-:-:S02]  /*33b0*/  ISETP.GE.AND P0, PT, R2, RZ, PT ;  /* 0x000000ff0200720c */ /* 0x000fc40003f06270 */
[----:B------:R-:W3:Y:S05]  /*33c0*/  LDC.64 R2, c[0x0][0x390] ;  /* 0x0000e400ff027b82 */ /* 0x000eea0000000a00 */
[----:B------:R-:W-:-:S06]  /*33d0*/  @P2 IADD3 R12, PT, PT, R12, 0x1, RZ ;  /* 0x000000010c0c2810 */ /* 0x000fcc0007ffe0ff */
[----:B------:R-:W-:Y:S01]  /*33e0*/  @!P0 IMAD.MOV R12, RZ, RZ, -R12 ;  /* 0x000000ffff0c8224 */ /* 0x000fe200078e0a0c */
[----:B------:R-:W-:-:S04]  /*33f0*/  @!P3 LOP3.LUT R12, RZ, R10, RZ, 0x33, !PT ;  /* 0x0000000aff0cb212 */ /* 0x000fc800078e33ff */
[----:B-1----:R-:W-:-:S04]  /*3400*/  ISETP.GE.AND P0, PT, R12, UR4, PT ;  /* 0x000000040c007c0c */ /* 0x002fc8000bf06270 */
[----:B------:R-:W-:Y:S01]  /*3410*/  ISETP.LT.OR P0, PT, R12, RZ, P0 ;  /* 0x000000ff0c00720c */ /* 0x000fe20000701670 */
[----:B---3--:R-:W-:-:S12]  /*3420*/  IMAD.WIDE R2, R13, 0x4, R2 ;  /* 0x000000040d027825 */ /* 0x008fd800078e0202 */
[----:B------:R-:W-:Y:S05]  /*3430*/  @P0 BRA `(.L_x_25) ;  /* 0x0000000400a00947 */ /* 0x000fea0003800000 */
[----:B------:R-:W3:Y:S01]  /*3440*/  LDG.E R10, desc[UR6][R2.64+0x8] ;  /* 0x00000806020a7981 */ /* 0x000ee2000c1e1900 */
[----:B------:R-:W1:Y:S03]  /*3450*/  LDC.64 R20, c[0x0][0x3b8] ;  /* 0x0000ee00ff147b82 */ /* 0x000e660000000a00 */
[----:B------:R-:W3:Y:S02]  /*3460*/  LDG.E R11, desc[UR6][R2.64] ;  /* 0x00000006020b7981 */ /* 0x000ee4000c1e1900 */
[----:B---3--:R-:W-:Y:S02]  /*3470*/  FADD R14, R10, R11 ;  /* 0x0000000b0a0e7221 */ /* 0x008fe40000000000 */
[----:B------:R-:W-:Y:S08]  /*3480*/  I2F.F64 R10, R15 ;  /* 0x0000000f000a7312 */ /* 0x000ff00000201c00 */
[----:B------:R-:W3:Y:S02]  /*3490*/  F2F.F64.F32 R18, R14 ;  /* 0x0000000e00127310 */ /* 0x000ee40000201800 */
[----:B---3--:R-:W-:-:S08]  /*34a0*/  DMUL R18, R18, 0.5 ;  /* 0x3fe0000012127828 */ /* 0x008fd00000000000 */
[----:B------:R-:W-:Y:S01]  /*34b0*/  DMUL R18, R18, R10 ;  /* 0x0000000a12127228 */ /* 0x000fe20000000000 */
[----:B------:R-:W3:Y:S05]  /*34c0*/  LDC R10, c[0x0][0x3b4] ;  /* 0x0000ed00ff0a7b82 */ /* 0x000eea0000000800 */
[----:B------:R-:W4:Y:S02]  /*34d0*/  F2F.F32.F64 R13, R18 ;  /* 0x00000012000d7310 */ /* 0x000f240000301000 */
[----:B----4-:R-:W-:-:S04]  /*34e0*/  FSETP.GT.AND P0, PT, R13, R6, PT ;  /* 0x000000060d00720b */ /* 0x010fc80003f04000 */
[----:B------:R-:W-:-:S13]  /*34f0*/  FSETP.LT.OR P0, PT, R13, RZ, P0 ;  /* 0x000000ff0d00720b */ /* 0x000fda0000701400 */
[----:B-1----:R-:W-:Y:S05]  /*3500*/  @P0 BRA `(.L_x_26) ;  /* 0x0000000400640947 */ /* 0x002fea0003800000 */
[----:B------:R-:W4:Y:S04]  /*3510*/  LDG.E R14, desc[UR6][R2.64+0x4] ;  /* 0x00000406020e7981 */ /* 0x000f28000c1e1900 */
[----:B------:R-:W4:Y:S01]  /*3520*/  LDG.E R11, desc[UR6][R2.64+0xc] ;  /* 0x00000c06020b7981 */ /* 0x000f22000c1e1900 */
[----:B------:R-:W1:Y:S01]  /*3530*/  MUFU.RCP R25, R8 ;  /* 0x0000000800197308 */ /* 0x000e620000001000 */
[-C--:B------:R-:W-:Y:S01]  /*3540*/  ISETP.GT.U32.AND P0, PT, R0, R23.reuse, PT ;  /* 0x000000170000720c */ /* 0x080fe20003f04070 */
[----:B------:R-:W-:Y:S01]  /*3550*/  IMAD.IADD R18, R23, 0x1, -R0 ;  /* 0x0000000117127824 */ /* 0x000fe200078e0a00 */
[----:B------:R-:W-:Y:S01]  /*3560*/  ISETP.GE.AND P2, PT, R4, RZ, PT ;  /* 0x000000ff0400720c */ /* 0x000fe20003f46270 */
[----:B------:R-:W-:Y:S03]  /*3570*/  BSSY.RECONVERGENT B1, `(.L_x_27) ;  /* 0x0000012000017945 */ /* 0x000fe60003800200 */
[----:B------:R-:W-:-:S09]  /*3580*/  SEL R18, R18, R23, !P0 ;  /* 0x0000001712127207 */ /* 0x000fd20004000000 */
[----:B------:R-:W-:Y:S01]  /*3590*/  @!P2 IADD3 R18, PT, PT, -R18, RZ, RZ ;  /* 0x000000ff1212a210 */ /* 0x000fe20007ffe1ff */
[----:B-1----:R-:W-:Y:S01]  /*35a0*/  FFMA R22, -R8, R25, 1 ;  /* 0x3f80000008167423 */ /* 0x002fe20000000119 */
[----:B----4-:R-:W-:Y:S02]  /*35b0*/  FADD R0, -R14, R11 ;  /* 0x0000000b0e007221 */ /* 0x010fe40000000100 */
[----:B------:R-:W-:Y:S02]  /*35c0*/  SEL R11, R17, R18, !P1 ;  /* 0x00000012110b7207 */ /* 0x000fe40004800000 */
[----:B------:R-:W-:Y:S01]  /*35d0*/  FMUL R19, R7, R0 ;  /* 0x0000000007137220 */ /* 0x000fe20000400000 */
[----:B------:R-:W-:Y:S01]  /*35e0*/  FFMA R0, R25, R22, R25 ;  /* 0x0000001619007223 */ /* 0x000fe20000000019 */
[----:B------:R-:W-:Y:S02]  /*35f0*/  I2FP.F32.S32 R11, R11 ;  /* 0x0000000b000b7245 */ /* 0x000fe40000201400 */
[----:B------:R-:W1:Y:S01]  /*3600*/  FCHK P0, R19, R8 ;  /* 0x0000000813007302 */ /* 0x000e620000000000 */
[----:B------:R-:W-:-:S04]  /*3610*/  FFMA R3, R0, R19, RZ ;  /* 0x0000001300037223 */ /* 0x000fc800000000ff */
[----:B------:R-:W-:-:S04]  /*3620*/  FFMA R2, -R8, R3, R19 ;  /* 0x0000000308027223 */ /* 0x000fc80000000113 */
[----:B------:R-:W-:Y:S01]  /*3630*/  FFMA R0, R0, R2, R3 ;  /* 0x0000000200007223 */ /* 0x000fe20000000003 */
[----:B-1----:R-:W-:Y:S06]  /*3640*/  @!P0 BRA `(.L_x_28) ;  /* 0x0000000000108947 */ /* 0x002fec0003800000 */
[----:B------:R-:W-:Y:S01]  /*3650*/  IMAD.MOV.U32 R3, RZ, RZ, R19 ;  /* 0x000000ffff037224 */ /* 0x000fe200078e0013 */
[----:B------:R-:W-:Y:S02]  /*3660*/  MOV R0, R8 ;  /* 0x0000000800007202 */ /* 0x000fe40000000f00 */
[----:B------:R-:W-:-:S07]  /*3670*/  MOV R2, 0x3690 ;  /* 0x0000369000027802 */ /* 0x000fce0000000f00 */
[----:B0-23--:R-:W-:Y:S05]  /*3680*/  CALL.REL.NOINC `($__internal_0_$__cuda_sm3x_div_rn_noftz_f32_slowpath) ;  /* 0x0000000400207944 */ /* 0x00dfea0003c00000 */
.L_x_28:
[----:B0-2---:R-:W-:Y:S05]  /*3690*/  BSYNC.RECONVERGENT B1 ;  /* 0x0000000000017941 */ /* 0x005fea0003800200 */
.L_x_27:
[----:B------:R-:W-:-:S04]  /*36a0*/  FMUL R0, R11, R0 ;  /* 0x000000000b007220 */ /* 0x000fc80000400000 */
[----:B------:R-:W-:-:S05]  /*36b0*/  FFMA R14, R7, R14, R0 ;  /* 0x0000000e070e7223 */ /* 0x000fca0000000000 */
[----:B------:R-:W-:-:S04]  /*36c0*/  FSETP.GT.AND P0, PT, R14, R7, PT ;  /* 0x000000070e00720b */ /* 0x000fc80003f04000 */
[----:B------:R-:W-:-:S13]  /*36d0*/  FSETP.LT.OR P0, PT, R14, RZ, P0 ;  /* 0x000000ff0e00720b */ /* 0x000fda0000701400 */
[----:B------:R-:W-:Y:S05]  /*36e0*/  @P0 BRA `(.L_x_29) ;  /* 0x0000000000e00947 */ /* 0x000fea0003800000 */
[----:B---3--:R-:W-:Y:S01]  /*36f0*/  IABS R10, R9 ;  /* 0x00000009000a7213 */ /* 0x008fe20000000000 */
[----:B------:R-:W-:Y:S01]  /*3700*/  F2I.FLOOR.NTZ R22, R14 ;  /* 0x0000000e00167305 */ /* 0x000fe20000207100 */
[----:B------:R-:W-:Y:S02]  /*3710*/  IABS R17, R16 ;  /* 0x0000001000117213 */ /* 0x000fe40000000000 */
[----:B------:R-:W-:Y:S02]  /*3720*/  ISETP.GE.AND P1, PT, R16, RZ, PT ;  /* 0x000000ff1000720c */ /* 0x000fe40003f26270 */
[----:B------:R-:W-:-:S03]  /*3730*/  ISETP.NE.AND P2, PT, R9, RZ, PT ;  /* 0x000000ff0900720c */ /* 0x000fc60003f45270 */
[----:B------:R-:W0:Y:S08]  /*3740*/  I2F.RP R0, R10 ;  /* 0x0000000a00007306 */ /* 0x000e300000209400 */
[----:B------:R-:W-:Y:S08]  /*3750*/  F2I.CEIL.NTZ R16, R13 ;  /* 0x0000000d00107305 */ /* 0x000ff0000020b100 */
[----:B0-----:R-:W0:Y:S08]  /*3760*/  MUFU.RCP R0, R0 ;  /* 0x0000000000007308 */ /* 0x001e300000001000 */
[----:B------:R-:W-:Y:S01]  /*3770*/  F2I.CEIL.NTZ R18, R14 ;  /* 0x0000000e00127305 */ /* 0x000fe2000020b100 */
[----:B0-----:R-:W-:-:S07]  /*3780*/  VIADD R2, R0, 0xffffffe ;  /* 0x0ffffffe00027836 */ /* 0x001fce0000000000 */
[----:B------:R-:W-:Y:S08]  /*3790*/  F2I.FLOOR.NTZ R0, R13 ;  /* 0x0000000d00007305 */ /* 0x000ff00000207100 */
[----:B------:R0:W1:Y:S02]  /*37a0*/  F2I.FTZ.U32.TRUNC.NTZ R3, R2 ;  /* 0x0000000200037305 */ /* 0x000064000021f000 */
[----:B0-----:R-:W-:Y:S01]  /*37b0*/  IMAD.MOV.U32 R2, RZ, RZ, RZ ;  /* 0x000000ffff027224 */ /* 0x001fe200078e00ff */
[----:B-1----:R-:W-:-:S05]  /*37c0*/  IADD3 R11, PT, PT, RZ, -R3, RZ ;  /* 0x80000003ff0b7210 */ /* 0x002fca0007ffe0ff */
[----:B------:R-:W-:-:S04]  /*37d0*/  IMAD R11, R11, R10, RZ ;  /* 0x0000000a0b0b7224 */ /* 0x000fc800078e02ff */
[----:B------:R-:W-:Y:S01]  /*37e0*/  IMAD.HI.U32 R11, R3, R11, R2 ;  /* 0x0000000b030b7227 */ /* 0x000fe200078e0002 */
[----:B------:R-:W-:-:S05]  /*37f0*/  MOV R3, R17 ;  /* 0x0000001100037202 */ /* 0x000fca0000000f00 */
[----:B------:R-:W-:-:S04]  /*3800*/  IMAD.HI.U32 R11, R11, R3, RZ ;  /* 0x000000030b0b7227 */ /* 0x000fc800078e00ff */
[----:B------:R-:W-:-:S04]  /*3810*/  IMAD.MOV R11, RZ, RZ, -R11 ;  /* 0x000000ffff0b7224 */ /* 0x000fc800078e0a0b */
[----:B------:R-:W-:-:S05]  /*3820*/  IMAD R3, R10, R11, R3 ;  /* 0x0000000b0a037224 */ /* 0x000fca00078e0203 */
[----:B------:R-:W-:-:S13]  /*3830*/  ISETP.GT.U32.AND P0, PT, R10, R3, PT ;  /* 0x000000030a00720c */ /* 0x000fda0003f04070 */
[----:B------:R-:W-:-:S04]  /*3840*/  @!P0 IADD3 R3, PT, PT, R3, -R10, RZ ;  /* 0x8000000a03038210 */ /* 0x000fc80007ffe0ff */
[----:B------:R-:W-:-:S13]  /*3850*/  ISETP.GT.U32.AND P0, PT, R10, R3, PT ;  /* 0x000000030a00720c */ /* 0x000fda0003f04070 */
[----:B------:R-:W-:-:S05]  /*3860*/  @!P0 IMAD.IADD R3, R3, 0x1, -R10 ;  /* 0x0000000103038824 */ /* 0x000fca00078e0a0a */
[----:B------:R-:W-:Y:S02]  /*3870*/  MOV R10, R3 ;  /* 0x00000003000a7202 */ /* 0x000fe40000000f00 */
[----:B------:R-:W0:Y:S03]  /*3880*/  LDC.64 R2, c[0x0][0x388] ;  /* 0x0000e200ff027b82 */ /* 0x000e260000000a00 */
[----:B------:R-:W-:Y:S01]  /*3890*/  @!P1 IMAD.MOV R10, RZ, RZ, -R10 ;  /* 0x000000ffff0a9224 */ /* 0x000fe200078e0a0a */
[----:B------:R-:W-:-:S05]  /*38a0*/  @!P2 LOP3.LUT R10, RZ, R9, RZ, 0x33, !PT ;  /* 0x00000009ff0aa212 */ /* 0x000fca00078e33ff */
[----:B------:R-:W-:-:S04]  /*38b0*/  IMAD R9, R12, R9, R10 ;  /* 0x000000090c097224 */ /* 0x000fc800078e020a */
[C---:B------:R-:W-:Y:S02]  /*38c0*/  IMAD R11, R9.reuse, UR8, R0 ;  /* 0x00000008090b7c24 */ /* 0x040fe4000f8e0200 */
[----:B------:R-:W-:Y:S02]  /*38d0*/  IMAD R19, R9, UR8, R16 ;  /* 0x0000000809137c24 */ /* 0x000fe4000f8e0210 */
[C---:B------:R-:W-:Y:S02]  /*38e0*/  IMAD R9, R11.reuse, UR9, R22 ;  /* 0x000000090b097c24 */ /* 0x040fe4000f8e0216 */
[----:B------:R-:W-:Y:S02]  /*38f0*/  IMAD R17, R11, UR9, R18 ;  /* 0x000000090b117c24 */ /* 0x000fe4000f8e0212 */
        /* <DEDUP_REMOVED lines=12> */
[----:B------:R-:W-:Y:S01]  /*39c0*/  I2FP.F32.S32 R0, R0 ;  /* 0x0000000000007245 */ /* 0x000fe20000201400 */
[----:B------:R-:W-:-:S04]  /*39d0*/  IMAD.WIDE R20, R4, 0x4, R20 ;  /* 0x0000000404147825 */ /* 0x000fc800078e0214 */
[----:B------:R-:W-:Y:S01]  /*39e0*/  FADD R0, R13, -R0 ;  /* 0x800000000d007221 */ /* 0x000fe20000000000 */
[----:B--2---:R-:W-:-:S04]  /*39f0*/  FADD R9, -R10, R17 ;  /* 0x000000110a097221 */ /* 0x004fc80000000100 */
[----:B------:R-:W-:Y:S01]  /*3a00*/  FFMA R9, R25, R9, R10 ;  /* 0x0000000919097223 */ /* 0x000fe2000000000a */
[----:B---3--:R-:W-:-:S04]  /*3a10*/  FADD R23, -R18, R3 ;  /* 0x0000000312177221 */ /* 0x008fc80000000100 */
[----:B------:R-:W-:-:S04]  /*3a20*/  FFMA R12, R25, R23, R18 ;  /* 0x00000017190c7223 */ /* 0x000fc80000000012 */
[----:B------:R-:W-:-:S04]  /*3a30*/  FADD R12, -R9, R12 ;  /* 0x0000000c090c7221 */ /* 0x000fc80000000100 */
[----:B------:R-:W-:-:S05]  /*3a40*/  FFMA R9, R0, R12, R9 ;  /* 0x0000000c00097223 */ /* 0x000fca0000000009 */
[----:B------:R3:W-:Y:S01]  /*3a50*/  STG.E desc[UR6][R20.64], R9 ;  /* 0x0000000914007986 */ /* 0x0007e2000c101906 */
[----:B------:R-:W-:Y:S05]  /*3a60*/  BRA `(.L_x_25) ;  /* 0x0000000000147947 */ /* 0x000fea0003800000 */
.L_x_29:
[----:B------:R-:W-:-:S05]  /*3a70*/  IMAD.WIDE R20, R4, 0x4, R20 ;  /* 0x0000000404147825 */ /* 0x000fca00078e0214 */
[----:B---3--:R4:W-:Y:S01]  /*3a80*/  STG.E desc[UR6][R20.64], R10 ;  /* 0x0000000a14007986 */ /* 0x0089e2000c101906 */
[----:B------:R-:W-:Y:S05]  /*3a90*/  BRA `(.L_x_25) ;  /* 0x0000000000087947 */ /* 0x000fea0003800000 */
.L_x_26:
[----:B------:R-:W-:-:S05]  /*3aa0*/  IMAD.WIDE R20, R4, 0x4, R20 ;  /* 0x0000000404147825 */ /* 0x000fca00078e0214 */
[----:B---3--:R1:W-:Y:S02]  /*3ab0*/  STG.E desc[UR6][R20.64], R10 ;  /* 0x0000000a14007986 */ /* 0x0083e4000c101906 */
.L_x_25:
[----:B0-2---:R-:W-:Y:S05]  /*3ac0*/  BSYNC.RECONVERGENT B0 ;  /* 0x0000000000007941 */ /* 0x005fea0003800200 */
.L_x_24:
[----:B------:R-:W-:-:S04]  /*3ad0*/  IADD3 R4, PT, PT, R5, R4, RZ ;  /* 0x0000000405047210 */ /* 0x000fc80007ffe0ff */
[----:B------:R-:W-:-:S13]  /*3ae0*/  ISETP.GE.AND P0, PT, R4, UR5, PT ;  /* 0x0000000504007c0c */ /* 0x000fda000bf06270 */
[----:B------:R-:W-:Y:S05]  /*3af0*/  @!P0 BRA `(.L_x_20) ;  /* 0xfffffff000a08947 */ /* 0x000fea000383ffff */
[----:B------:R-:W-:Y:S05]  /*3b00*/  EXIT ;  /* 0x000000000000794d */ /* 0x000fea0003800000 */
        .weak           $__internal_0_$__cuda_sm3x_div_rn_noftz_f32_slowpath
        .type           $__internal_0_$__cuda_sm3x_div_rn_noftz_f32_slowpath,@function
        .size           $__internal_0_$__cuda_sm3x_div_rn_noftz_f32_slowpath,(.L_x_42 - $__internal_0_$__cuda_sm3x_div_rn_noftz_f32_slowpath)
$__internal_0_$__cuda_sm3x_div_rn_noftz_f32_slowpath:
[----:B------:R-:W-:Y:S01]  /*3b10*/  SHF.R.U32.HI R17, RZ, 0x17, R0 ;  /* 0x00000017ff117819 */ /* 0x000fe20000011600 */
[----:B------:R-:W-:Y:S01]  /*3b20*/  BSSY.RECONVERGENT B3, `(.L_x_30) ;  /* 0x0000064000037945 */ /* 0x000fe20003800200 */
[----:B------:R-:W-:Y:S02]  /*3b30*/  SHF.R.U32.HI R22, RZ, 0x17, R3 ;  /* 0x00000017ff167819 */ /* 0x000fe40000011603 */
[----:B------:R-:W-:Y:S02]  /*3b40*/  LOP3.LUT R17, R17, 0xff, RZ, 0xc0, !PT ;  /* 0x000000ff11117812 */ /* 0x000fe400078ec0ff */
[----:B------:R-:W-:-:S03]  /*3b50*/  LOP3.LUT R22, R22, 0xff, RZ, 0xc0, !PT ;  /* 0x000000ff16167812 */ /* 0x000fc600078ec0ff */
[----:B------:R-:W-:Y:S01]  /*3b60*/  VIADD R19, R17, 0xffffffff ;  /* 0xffffffff11137836 */ /* 0x000fe20000000000 */
[----:B------:R-:W-:-:S04]  /*3b70*/  IADD3 R24, PT, PT, R22, -0x1, RZ ;  /* 0xffffffff16187810 */ /* 0x000fc80007ffe0ff */
[----:B------:R-:W-:-:S04]  /*3b80*/  ISETP.GT.U32.AND P0, PT, R19, 0xfd, PT ;  /* 0x000000fd1300780c */ /* 0x000fc80003f04070 */
[----:B------:R-:W-:-:S13]  /*3b90*/  ISETP.GT.U32.OR P0, PT, R24, 0xfd, P0 ;  /* 0x000000fd1800780c */ /* 0x000fda0000704470 */
[----:B------:R-:W-:Y:S01]  /*3ba0*/  @!P0 IMAD.MOV.U32 R19, RZ, RZ, RZ ;  /* 0x000000ffff138224 */ /* 0x000fe200078e00ff */
[----:B------:R-:W-:Y:S06]  /*3bb0*/  @!P0 BRA `(.L_x_31) ;  /* 0x0000000000648947 */ /* 0x000fec0003800000 */
[----:B------:R-:W-:Y:S02]  /*3bc0*/  FSETP.GTU.FTZ.AND P0, PT, |R3|, +INF , PT ;  /* 0x7f8000000300780b */ /* 0x000fe40003f1c200 */
[----:B------:R-:W-:-:S04]  /*3bd0*/  FSETP.GTU.FTZ.AND P1, PT, |R0|, +INF , PT ;  /* 0x7f8000000000780b */ /* 0x000fc80003f3c200 */
[----:B------:R-:W-:-:S13]  /*3be0*/  PLOP3.LUT P0, PT, P0, P1, PT, 0xf8, 0x8f ;  /* 0x00000000008f781c */ /* 0x000fda0000703f70 */
[----:B------:R-:W-:Y:S05]  /*3bf0*/  @P0 BRA `(.L_x_32) ;  /* 0x0000000400540947 */ /* 0x000fea0003800000 */
[----:B------:R-:W-:-:S13]  /*3c00*/  LOP3.LUT P0, RZ, R0, 0x7fffffff, R3, 0xc8, !PT ;  /* 0x7fffffff00ff7812 */ /* 0x000fda000780c803 */
[----:B------:R-:W-:Y:S05]  /*3c10*/  @!P0 BRA `(.L_x_33) ;  /* 0x0000000400448947 */ /* 0x000fea0003800000 */
[C---:B------:R-:W-:Y:S02]  /*3c20*/  FSETP.NEU.FTZ.AND P1, PT, |R3|.reuse, +INF , PT ;  /* 0x7f8000000300780b */ /* 0x040fe40003f3d200 */
[----:B------:R-:W-:Y:S02]  /*3c30*/  FSETP.NEU.FTZ.AND P2, PT, |R0|, +INF , PT ;  /* 0x7f8000000000780b */ /* 0x000fe40003f5d200 */
[----:B------:R-:W-:-:S11]  /*3c40*/  FSETP.NEU.FTZ.AND P0, PT, |R3|, +INF , PT ;  /* 0x7f8000000300780b */ /* 0x000fd60003f1d200 */
[----:B------:R-:W-:Y:S05]  /*3c50*/  @!P2 BRA !P1, `(.L_x_33) ;  /* 0x000000040034a947 */ /* 0x000fea0004800000 */
[----:B------:R-:W-:-:S04]  /*3c60*/  LOP3.LUT P1, RZ, R3, 0x7fffffff, RZ, 0xc0, !PT ;  /* 0x7fffffff03ff7812 */ /* 0x000fc8000782c0ff */
[----:B------:R-:W-:-:S13]  /*3c70*/  PLOP3.LUT P1, PT, P2, P1, PT, 0x2f, 0xf2 ;  /* 0x0000000000f2781c */ /* 0x000fda0001722577 */
[----:B------:R-:W-:Y:S05]  /*3c80*/  @P1 BRA `(.L_x_34) ;  /* 0x0000000400201947 */ /* 0x000fea0003800000 */
[----:B------:R-:W-:-:S04]  /*3c90*/  LOP3.LUT P1, RZ, R0, 0x7fffffff, RZ, 0xc0, !PT ;  /* 0x7fffffff00ff7812 */ /* 0x000fc8000782c0ff */
[----:B------:R-:W-:-:S13]  /*3ca0*/  PLOP3.LUT P0, PT, P0, P1, PT, 0x2f, 0xf2 ;  /* 0x0000000000f2781c */ /* 0x000fda0000702577 */
[----:B------:R-:W-:Y:S05]  /*3cb0*/  @P0 BRA `(.L_x_35) ;  /* 0x0000000400080947 */ /* 0x000fea0003800000 */
[----:B------:R-:W-:-:S04]  /*3cc0*/  IADD3 R19, PT, PT, R22, -0x1, RZ ;  /* 0xffffffff16137810 */ /* 0x000fc80007ffe0ff */
[----:B------:R-:W-:Y:S01]  /*3cd0*/  ISETP.GE.AND P0, PT, R19, RZ, PT ;  /* 0x000000ff1300720c */ /* 0x000fe20003f06270 */
[----:B------:R-:W-:-:S05]  /*3ce0*/  VIADD R19, R17, 0xffffffff ;  /* 0xffffffff11137836 */ /* 0x000fca0000000000 */
[----:B------:R-:W-:-:S07]  /*3cf0*/  ISETP.GE.AND P1, PT, R19, RZ, PT ;  /* 0x000000ff1300720c */ /* 0x000fce0003f26270 */
[----:B------:R-:W-:Y:S01]  /*3d00*/  @P0 MOV R19, RZ ;  /* 0x000000ff00130202 */ /* 0x000fe20000000f00 */
[----:B------:R-:W-:Y:S02]  /*3d10*/  @!P0 IMAD.MOV.U32 R19, RZ, RZ, -0x40 ;  /* 0xffffffc0ff138424 */ /* 0x000fe400078e00ff */
[----:B------:R-:W-:-:S03]  /*3d20*/  @!P0 FFMA R3, R3, 1.84467440737095516160e+19, RZ ;  /* 0x5f80000003038823 */ /* 0x000fc600000000ff */
[----:B------:R-:W-:Y:S01]  /*3d30*/  @!P1 FFMA R0, R0, 1.84467440737095516160e+19, RZ ;  /* 0x5f80000000009823 */ /* 0x000fe200000000ff */
[----:B------:R-:W-:-:S07]  /*3d40*/  @!P1 IADD3 R19, PT, PT, R19, 0x40, RZ ;  /* 0x0000004013139810 */ /* 0x000fce0007ffe0ff */
.L_x_31:
[----:B------:R-:W-:Y:S01]  /*3d50*/  LEA R25, R17, 0xc0800000, 0x17 ;  /* 0xc080000011197811 */ /* 0x000fe200078eb8ff */
[----:B------:R-:W-:Y:S01]  /*3d60*/  BSSY.RECONVERGENT B4, `(.L_x_36) ;  /* 0x0000036000047945 */ /* 0x000fe20003800200 */
[----:B------:R-:W-:-:S03]  /*3d70*/  IADD3 R22, PT, PT, R22, -0x7f, RZ ;  /* 0xffffff8116167810 */ /* 0x000fc60007ffe0ff */
[----:B------:R-:W-:Y:S02]  /*3d80*/  IMAD.IADD R26, R0, 0x1, -R25 ;  /* 0x00000001001a7824 */ /* 0x000fe400078e0a19 */
[C---:B------:R-:W-:Y:S01]  /*3d90*/  IMAD R0, R22.reuse, -0x800000, R3 ;  /* 0xff80000016007824 */ /* 0x040fe200078e0203 */
[----:B------:R-:W-:Y:S01]  /*3da0*/  IADD3 R22, PT, PT, R22, 0x7f, -R17 ;  /* 0x0000007f16167810 */ /* 0x000fe20007ffe811 */
[----:B------:R-:W0:Y:S01]  /*3db0*/  MUFU.RCP R24, R26 ;  /* 0x0000001a00187308 */ /* 0x000e220000001000 */
[----:B------:R-:W-:-:S03]  /*3dc0*/  FADD.FTZ R25, -R26, -RZ ;  /* 0x800000ff1a197221 */ /* 0x000fc60000010100 */
[----:B------:R-:W-:Y:S02]  /*3dd0*/  IMAD.IADD R19, R22, 0x1, R19 ;  /* 0x0000000116137824 */ /* 0x000fe400078e0213 */
[----:B0-----:R-:W-:-:S04]  /*3de0*/  FFMA R27, R24, R25, 1 ;  /* 0x3f800000181b7423 */ /* 0x001fc80000000019 */
[----:B------:R-:W-:-:S04]  /*3df0*/  FFMA R27, R24, R27, R24 ;  /* 0x0000001b181b7223 */ /* 0x000fc80000000018 */
[----:B------:R-:W-:-:S04]  /*3e00*/  FFMA R24, R0, R27, RZ ;  /* 0x0000001b00187223 */ /* 0x000fc800000000ff */
[----:B------:R-:W-:-:S04]  /*3e10*/  FFMA R3, R25, R24, R0 ;  /* 0x0000001819037223 */ /* 0x000fc80000000000 */
[----:B------:R-:W-:-:S04]  /*3e20*/  FFMA R24, R27, R3, R24 ;  /* 0x000000031b187223 */ /* 0x000fc80000000018 */
[----:B------:R-:W-:-:S04]  /*3e30*/  FFMA R25, R25, R24, R0 ;  /* 0x0000001819197223 */ /* 0x000fc80000000000 */
[----:B------:R-:W-:-:S05]  /*3e40*/  FFMA R0, R27, R25, R24 ;  /* 0x000000191b007223 */ /* 0x000fca0000000018 */
[----:B------:R-:W-:-:S04]  /*3e50*/  SHF.R.U32.HI R3, RZ, 0x17, R0 ;  /* 0x00000017ff037819 */ /* 0x000fc80000011600 */
[----:B------:R-:W-:-:S04]  /*3e60*/  LOP3.LUT R22, R3, 0xff, RZ, 0xc0, !PT ;  /* 0x000000ff03167812 */ /* 0x000fc800078ec0ff */
[----:B------:R-:W-:-:S05]  /*3e70*/  IADD3 R3, PT, PT, R22, R19, RZ ;  /* 0x0000001316037210 */ /* 0x000fca0007ffe0ff */
[----:B------:R-:W-:-:S05]  /*3e80*/  VIADD R17, R3, 0xffffffff ;  /* 0xffffffff03117836 */ /* 0x000fca0000000000 */
[----:B------:R-:W-:-:S13]  /*3e90*/  ISETP.GE.U32.AND P0, PT, R17, 0xfe, PT ;  /* 0x000000fe1100780c */ /* 0x000fda0003f06070 */
[----:B------:R-:W-:Y:S05]  /*3ea0*/  @!P0 BRA `(.L_x_37) ;  /* 0x0000000000808947 */ /* 0x000fea0003800000 */
[----:B------:R-:W-:-:S13]  /*3eb0*/  ISETP.GT.AND P0, PT, R3, 0xfe, PT ;  /* 0x000000fe0300780c */ /* 0x000fda0003f04270 */
[----:B------:R-:W-:Y:S05]  /*3ec0*/  @P0 BRA `(.L_x_38) ;  /* 0x00000000006c0947 */ /* 0x000fea0003800000 */
[----:B------:R-:W-:-:S13]  /*3ed0*/  ISETP.GE.AND P0, PT, R3, 0x1, PT ;  /* 0x000000010300780c */ /* 0x000fda0003f06270 */
[----:B------:R-:W-:Y:S05]  /*3ee0*/  @P0 BRA `(.L_x_39) ;  /* 0x0000000000740947 */ /* 0x000fea0003800000 */
[----:B------:R-:W-:Y:S02]  /*3ef0*/  ISETP.GE.AND P0, PT, R3, -0x18, PT ;  /* 0xffffffe80300780c */ /* 0x000fe40003f06270 */
[----:B------:R-:W-:-:S11]  /*3f00*/  LOP3.LUT R0, R0, 0x80000000, RZ, 0xc0, !PT ;  /* 0x8000000000007812 */ /* 0x000fd600078ec0ff */
[----:B------:R-:W-:Y:S05]  /*3f10*/  @!P0 BRA `(.L_x_39) ;  /* 0x0000000000688947 */ /* 0x000fea0003800000 */
[-CC-:B------:R-:W-:Y:S01]  /*3f20*/  FFMA.RZ R17, R27, R25.reuse, R24.reuse ;  /* 0x000000191b117223 */ /* 0x180fe2000000c018 */
[----:B------:R-:W-:Y:S01]  /*3f30*/  IADD3 R22, PT, PT, R3, 0x20, RZ ;  /* 0x0000002003167810 */ /* 0x000fe20007ffe0ff */
[CCC-:B------:R-:W-:Y:S01]  /*3f40*/  FFMA.RP R19, R27.reuse, R25.reuse, R24.reuse ;  /* 0x000000191b137223 */ /* 0x1c0fe20000008018 */
[----:B------:R-:W-:Y:S01]  /*3f50*/  FFMA.RM R24, R27, R25, R24 ;  /* 0x000000191b187223 */ /* 0x000fe20000004018 */
[----:B------:R-:W-:Y:S02]  /*3f60*/  ISETP.NE.AND P2, PT, R3, RZ, PT ;  /* 0x000000ff0300720c */ /* 0x000fe40003f45270 */
[----:B------:R-:W-:Y:S02]  /*3f70*/  LOP3.LUT R17, R17, 0x7fffff, RZ, 0xc0, !PT ;  /* 0x007fffff11117812 */ /* 0x000fe400078ec0ff */
[----:B------:R-:W-:Y:S01]  /*3f80*/  ISETP.NE.AND P1, PT, R3, RZ, PT ;  /* 0x000000ff0300720c */ /* 0x000fe20003f25270 */
[----:B------:R-:W-:Y:S01]  /*3f90*/  IMAD.MOV R3, RZ, RZ, -R3 ;  /* 0x000000ffff037224 */ /* 0x000fe200078e0a03 */
[----:B------:R-:W-:-:S02]  /*3fa0*/  LOP3.LUT R17, R17, 0x800000, RZ, 0xfc, !PT ;  /* 0x0080000011117812 */ /* 0x000fc400078efcff */
[----:B------:R-:W-:Y:S02]  /*3fb0*/  FSETP.NEU.FTZ.AND P0, PT, R19, R24, PT ;  /* 0x000000181300720b */ /* 0x000fe40003f1d000 */
[----:B------:R-:W-:Y:S02]  /*3fc0*/  SHF.L.U32 R22, R17, R22, RZ ;  /* 0x0000001611167219 */ /* 0x000fe400000006ff */
[----:B------:R-:W-:Y:S02]  /*3fd0*/  SEL R24, R3, RZ, P2 ;  /* 0x000000ff03187207 */ /* 0x000fe40001000000 */
[----:B------:R-:W-:Y:S02]  /*3fe0*/  ISETP.NE.AND P1, PT, R22, RZ, P1 ;  /* 0x000000ff1600720c */ /* 0x000fe40000f25270 */
[----:B------:R-:W-:Y:S02]  /*3ff0*/  SHF.R.U32.HI R22, RZ, R24, R17 ;  /* 0x00000018ff167219 */ /* 0x000fe40000011611 */
[----:B------:R-:W-:-:S02]  /*4000*/  PLOP3.LUT P0, PT, P0, P1, PT, 0xf8, 0x8f ;  /* 0x00000000008f781c */ /* 0x000fc40000703f70 */
[----:B------:R-:W-:Y:S02]  /*4010*/  SHF.R.U32.HI R17, RZ, 0x1, R22 ;  /* 0x00000001ff117819 */ /* 0x000fe40000011616 */
[----:B------:R-:W-:-:S04]  /*4020*/  SEL R24, RZ, 0x1, !P0 ;  /* 0x00000001ff187807 */ /* 0x000fc80004000000 */
[----:B------:R-:W-:-:S04]  /*4030*/  LOP3.LUT R3, R24, 0x1, R17, 0xf8, !PT ;  /* 0x0000000118037812 */ /* 0x000fc800078ef811 */
[----:B------:R-:W-:-:S04]  /*4040*/  LOP3.LUT R22, R3, R22, RZ, 0xc0, !PT ;  /* 0x0000001603167212 */ /* 0x000fc800078ec0ff */
[----:B------:R-:W-:-:S04]  /*4050*/  IADD3 R17, PT, PT, R17, R22, RZ ;  /* 0x0000001611117210 */ /* 0x000fc80007ffe0ff */
[----:B------:R-:W-:Y:S01]  /*4060*/  LOP3.LUT R0, R17, R0, RZ, 0xfc, !PT ;  /* 0x0000000011007212 */ /* 0x000fe200078efcff */
[----:B------:R-:W-:Y:S06]  /*4070*/  BRA `(.L_x_39) ;  /* 0x0000000000107947 */ /* 0x000fec0003800000 */
.L_x_38:
[----:B------:R-:W-:-:S04]  /*4080*/  LOP3.LUT R0, R0, 0x80000000, RZ, 0xc0, !PT ;  /* 0x8000000000007812 */ /* 0x000fc800078ec0ff */
[----:B------:R-:W-:Y:S01]  /*4090*/  LOP3.LUT R0, R0, 0x7f800000, RZ, 0xfc, !PT ;  /* 0x7f80000000007812 */ /* 0x000fe200078efcff */
[----:B------:R-:W-:Y:S06]  /*40a0*/  BRA `(.L_x_39) ;  /* 0x0000000000047947 */ /* 0x000fec0003800000 */
.L_x_37:
[----:B------:R-:W-:-:S07]  /*40b0*/  IMAD R0, R19, 0x800000, R0 ;  /* 0x0080000013007824 */ /* 0x000fce00078e0200 */
.L_x_39:
[----:B------:R-:W-:Y:S05]  /*40c0*/  BSYNC.RECONVERGENT B4 ;  /* 0x0000000000047941 */ /* 0x000fea0003800200 */
.L_x_36:
[----:B------:R-:W-:Y:S05]  /*40d0*/  BRA `(.L_x_40) ;  /* 0x0000000000207947 */ /* 0x000fea0003800000 */
.L_x_35:
[----:B------:R-:W-:-:S04]  /*40e0*/  LOP3.LUT R0, R0, 0x80000000, R3, 0x48, !PT ;  /* 0x8000000000007812 */ /* 0x000fc800078e4803 */
[----:B------:R-:W-:Y:S01]  /*40f0*/  LOP3.LUT R0, R0, 0x7f800000, RZ, 0xfc, !PT ;  /* 0x7f80000000007812 */ /* 0x000fe200078efcff */
[----:B------:R-:W-:Y:S06]  /*4100*/  BRA `(.L_x_40) ;  /* 0x0000000000147947 */ /* 0x000fec0003800000 */
.L_x_34:
[----:B------:R-:W-:Y:S01]  /*4110*/  LOP3.LUT R0, R0, 0x80000000, R3, 0x48, !PT ;  /* 0x8000000000007812 */ /* 0x000fe200078e4803 */
[----:B------:R-:W-:Y:S06]  /*4120*/  BRA `(.L_x_40) ;  /* 0x00000000000c7947 */ /* 0x000fec0003800000 */
.L_x_33:
[----:B------:R-:W0:Y:S01]  /*4130*/  MUFU.RSQ R0, -QNAN ;  /* 0xffc0000000007908 */ /* 0x000e220000001400 */
[----:B------:R-:W-:Y:S05]  /*4140*/  BRA `(.L_x_40) ;  /* 0x0000000000047947 */ /* 0x000fea0003800000 */
.L_x_32:
[----:B------:R-:W-:-:S07]  /*4150*/  FADD.FTZ R0, R3, R0 ;  /* 0x0000000003007221 */ /* 0x000fce0000010000 */
.L_x_40:
[----:B------:R-:W-:Y:S05]  /*4160*/  BSYNC.RECONVERGENT B3 ;  /* 0x0000000000037941 */ /* 0x000fea0003800200 */
.L_x_30:
[----:B------:R-:W-:-:S04]  /*4170*/  HFMA2 R3, -RZ, RZ, 0, 0 ;  /* 0x00000000ff037431 */ /* 0x000fc800000001ff */
[----:B0-----:R-:W-:Y:S05]  /*4180*/  RET.REL.NODEC R2 `(_Z19cropAndResizeKernelIfEviPKT_PKfiiiiiiifPf) ;  /* 0xffffffbc029c7950 */ /* 0x001fea0003c3ffff */
.L_x_41:
[----:B------:R-:W-:-:S00]  /*4190*/  BRA `(.L_x_41) ;  /* 0xfffffffc00fc7947 */ /* 0x000fc0000383ffff */
[----:B------:R-:W-:-:S00]  /*41a0*/  NOP ;  /* 0x0000000000007918 */ /* 0x000fc00000000000 */
        /* <DEDUP_REMOVED lines=13> */
.L_x_42:


//--------------------- .nv.shared.reserved.0     --------------------------
	.section	.nv.shared.reserved.0,"aw",@nobits
	.weak		__nv_reservedSMEM_offset_0_alias
	.size		__nv_reservedSMEM_offset_0_alias, 0, 64
	.other		__nv_reservedSMEM_offset_0_alias,@"STO_CUDA_RESERVED_SHARED STV_DEFAULT"
__nv_reservedSMEM_offset_0_alias:
	.zero		0
	.zero		64


//--------------------- .nv.constant0._Z19cropAndResizeKernelIfEviPKT_PKfiiiiiiifPf --------------------------
	.section	.nv.constant0._Z19cropAndResizeKernelIfEviPKT_PKfiiiiiiifPf,"a",@progbits
	.sectionflags	@""
	.align	4
.nv.constant0._Z19cropAndResizeKernelIfEviPKT_PKfiiiiiiifPf:
	.zero		960


//--------------------- SYMBOLS --------------------------

	.type		.nv.reservedSmem.offset0,@object
	.size		.nv.reservedSmem.offset0,0x4
